//
// Generated by NVIDIA NVVM Compiler
//
// Compiler Build ID: CL-36424714
// Cuda compilation tools, release 13.0, V13.0.88
// Based on NVVM 20.0.0
//

.version 9.0
.target sm_100
.address_size 64

	// .globl	resize_lanczos_kernel
.global .align 4 .b8 __cudart_i2opi_f[24] = {65, 144, 67, 60, 153, 149, 98, 219, 192, 221, 52, 245, 209, 87, 39, 252, 41, 21, 68, 78, 110, 131, 249, 162};

.visible .entry resize_lanczos_kernel(
	.param .u64 .ptr .align 1 resize_lanczos_kernel_param_0,
	.param .u64 .ptr .align 1 resize_lanczos_kernel_param_1,
	.param .u32 resize_lanczos_kernel_param_2,
	.param .u32 resize_lanczos_kernel_param_3,
	.param .u32 resize_lanczos_kernel_param_4,
	.param .u32 resize_lanczos_kernel_param_5
)
{
	.local .align 4 .b8 	__local_depot0[28];
	.reg .b64 	%SP;
	.reg .b64 	%SPL;
	.reg .pred 	%p<172>;
	.reg .b32 	%r<638>;
	.reg .b32 	%f<678>;
	.reg .b64 	%rd<242>;
	.reg .b64 	%fd<29>;

	mov.u64 	%SPL, __local_depot0;
	ld.param.u32 	%r193, [resize_lanczos_kernel_param_4];
	ld.param.u32 	%r195, [resize_lanczos_kernel_param_5];
	add.u64 	%rd1, %SPL, 0;
	add.u64 	%rd2, %SPL, 0;
	add.u64 	%rd3, %SPL, 0;
	add.u64 	%rd4, %SPL, 0;
	mov.u32 	%r196, %ctaid.x;
	mov.u32 	%r197, %ntid.x;
	mov.u32 	%r198, %tid.x;
	mad.lo.s32 	%r199, %r196, %r197, %r198;
	mov.u32 	%r200, %ctaid.y;
	mov.u32 	%r201, %ntid.y;
	mov.u32 	%r202, %tid.y;
	mad.lo.s32 	%r203, %r200, %r201, %r202;
	setp.ge.u32 	%p4, %r199, %r193;
	setp.ge.u32 	%p5, %r203, %r195;
	or.pred  	%p6, %p4, %p5;
	@%p6 bra 	$L__BB0_149;
	ld.param.u32 	%r579, [resize_lanczos_kernel_param_4];
	ld.param.u32 	%r577, [resize_lanczos_kernel_param_3];
	ld.param.u32 	%r573, [resize_lanczos_kernel_param_2];
	cvt.rn.f32.u32 	%f205, %r573;
	cvt.rn.f32.u32 	%f206, %r579;
	div.rn.f32 	%f207, %f205, %f206;
	cvt.rn.f32.u32 	%f208, %r577;
	cvt.rn.f32.u32 	%f209, %r195;
	div.rn.f32 	%f210, %f208, %f209;
	mov.u32 	%r206, %ctaid.x;
	mov.u32 	%r207, %ntid.x;
	mov.u32 	%r208, %tid.x;
	mad.lo.s32 	%r1, %r206, %r207, %r208;
	cvt.rn.f32.u32 	%f211, %r1;
	add.f32 	%f212, %f211, 0f3F000000;
	fma.rn.f32 	%f213, %f212, %f207, 0fBF000000;
	mov.u32 	%r209, %ctaid.y;
	mov.u32 	%r210, %ntid.y;
	mov.u32 	%r211, %tid.y;
	mad.lo.s32 	%r2, %r209, %r210, %r211;
	cvt.rn.f32.u32 	%f214, %r2;
	add.f32 	%f215, %f214, 0f3F000000;
	fma.rn.f32 	%f1, %f215, %f210, 0fBF000000;
	add.f32 	%f216, %f213, 0f3F000000;
	cvt.rmi.f32.f32 	%f217, %f216;
	cvt.rzi.s32.f32 	%r3, %f217;
	add.f32 	%f218, %f1, 0f3F000000;
	cvt.rmi.f32.f32 	%f219, %f218;
	cvt.rzi.s32.f32 	%r4, %f219;
	add.s32 	%r212, %r3, -2;
	cvt.rn.f32.u32 	%f220, %r212;
	sub.f32 	%f221, %f213, %f220;
	abs.f32 	%f2, %f221;
	mul.f32 	%f3, %f221, 0f40490FDB;
	mul.f32 	%f222, %f3, 0f3F22F983;
	cvt.rni.s32.f32 	%r5, %f222;
	cvt.rn.f32.s32 	%f223, %r5;
	fma.rn.f32 	%f224, %f223, 0fBFC90FDA, %f3;
	fma.rn.f32 	%f225, %f223, 0fB3A22168, %f224;
	fma.rn.f32 	%f4, %f223, 0fA7C234C5, %f225;
	mov.b32 	%r213, %f3;
	shr.u32 	%r214, %r213, 23;
	and.b32  	%r215, %r214, 224;
	add.s32 	%r216, %r215, -128;
	shr.u32 	%r217, %r216, 5;
	and.b32  	%r6, %r214, 31;
	mul.wide.u32 	%rd58, %r217, 4;
	sub.s64 	%rd5, %rd2, %rd58;
	div.rn.f32 	%f226, %f221, 0f40400000;
	abs.f32 	%f5, %f226;
	mul.f32 	%f6, %f226, 0f40490FDB;
	mul.f32 	%f227, %f6, 0f3F22F983;
	cvt.rni.s32.f32 	%r7, %f227;
	cvt.rn.f32.s32 	%f228, %r7;
	fma.rn.f32 	%f229, %f228, 0fBFC90FDA, %f6;
	fma.rn.f32 	%f230, %f228, 0fB3A22168, %f229;
	fma.rn.f32 	%f7, %f228, 0fA7C234C5, %f230;
	mov.b32 	%r218, %f6;
	shr.u32 	%r219, %r218, 23;
	and.b32  	%r220, %r219, 224;
	add.s32 	%r221, %r220, -128;
	shr.u32 	%r222, %r221, 5;
	mul.wide.u32 	%rd59, %r222, 4;
	sub.s64 	%rd6, %rd1, %rd59;
	add.s32 	%r223, %r3, -1;
	setp.lt.s32 	%p7, %r3, 1;
	setp.gt.s32 	%p8, %r3, %r573;
	or.pred  	%p1, %p7, %p8;
	cvt.rn.f32.u32 	%f231, %r223;
	sub.f32 	%f232, %f213, %f231;
	abs.f32 	%f8, %f232;
	mul.f32 	%f9, %f232, 0f40490FDB;
	mul.f32 	%f233, %f9, 0f3F22F983;
	cvt.rni.s32.f32 	%r8, %f233;
	cvt.rn.f32.s32 	%f234, %r8;
	fma.rn.f32 	%f235, %f234, 0fBFC90FDA, %f9;
	fma.rn.f32 	%f236, %f234, 0fB3A22168, %f235;
	fma.rn.f32 	%f10, %f234, 0fA7C234C5, %f236;
	mov.b32 	%r224, %f9;
	shr.u32 	%r225, %r224, 23;
	and.b32  	%r226, %r225, 224;
	add.s32 	%r227, %r226, -128;
	shr.u32 	%r228, %r227, 5;
	and.b32  	%r9, %r225, 31;
	mul.wide.u32 	%rd60, %r228, 4;
	sub.s64 	%rd7, %rd2, %rd60;
	div.rn.f32 	%f237, %f232, 0f40400000;
	abs.f32 	%f11, %f237;
	mul.f32 	%f12, %f237, 0f40490FDB;
	mul.f32 	%f238, %f12, 0f3F22F983;
	cvt.rni.s32.f32 	%r10, %f238;
	cvt.rn.f32.s32 	%f239, %r10;
	fma.rn.f32 	%f240, %f239, 0fBFC90FDA, %f12;
	fma.rn.f32 	%f241, %f239, 0fB3A22168, %f240;
	fma.rn.f32 	%f13, %f239, 0fA7C234C5, %f241;
	mov.b32 	%r229, %f12;
	shr.u32 	%r230, %r229, 23;
	and.b32  	%r231, %r230, 224;
	add.s32 	%r232, %r231, -128;
	shr.u32 	%r233, %r232, 5;
	mul.wide.u32 	%rd61, %r233, 4;
	sub.s64 	%rd8, %rd1, %rd61;
	cvt.rn.f32.u32 	%f242, %r3;
	sub.f32 	%f243, %f213, %f242;
	abs.f32 	%f14, %f243;
	mul.f32 	%f15, %f243, 0f40490FDB;
	mul.f32 	%f244, %f15, 0f3F22F983;
	cvt.rni.s32.f32 	%r11, %f244;
	cvt.rn.f32.s32 	%f245, %r11;
	fma.rn.f32 	%f246, %f245, 0fBFC90FDA, %f15;
	fma.rn.f32 	%f247, %f245, 0fB3A22168, %f246;
	fma.rn.f32 	%f16, %f245, 0fA7C234C5, %f247;
	mov.b32 	%r234, %f15;
	shr.u32 	%r235, %r234, 23;
	and.b32  	%r236, %r235, 224;
	add.s32 	%r237, %r236, -128;
	shr.u32 	%r238, %r237, 5;
	and.b32  	%r12, %r235, 31;
	mul.wide.u32 	%rd62, %r238, 4;
	sub.s64 	%rd9, %rd2, %rd62;
	div.rn.f32 	%f248, %f243, 0f40400000;
	abs.f32 	%f17, %f248;
	mul.f32 	%f18, %f248, 0f40490FDB;
	mul.f32 	%f249, %f18, 0f3F22F983;
	cvt.rni.s32.f32 	%r13, %f249;
	cvt.rn.f32.s32 	%f250, %r13;
	fma.rn.f32 	%f251, %f250, 0fBFC90FDA, %f18;
	fma.rn.f32 	%f252, %f250, 0fB3A22168, %f251;
	fma.rn.f32 	%f19, %f250, 0fA7C234C5, %f252;
	mov.b32 	%r239, %f18;
	shr.u32 	%r240, %r239, 23;
	and.b32  	%r241, %r240, 224;
	add.s32 	%r242, %r241, -128;
	shr.u32 	%r243, %r242, 5;
	and.b32  	%r14, %r240, 31;
	mul.wide.u32 	%rd63, %r243, 4;
	sub.s64 	%rd10, %rd1, %rd63;
	add.s32 	%r244, %r3, 1;
	setp.lt.s32 	%p9, %r3, -1;
	setp.ge.s32 	%p10, %r244, %r573;
	or.pred  	%p2, %p9, %p10;
	cvt.rn.f32.u32 	%f253, %r244;
	sub.f32 	%f254, %f213, %f253;
	abs.f32 	%f20, %f254;
	mul.f32 	%f21, %f254, 0f40490FDB;
	mul.f32 	%f255, %f21, 0f3F22F983;
	cvt.rni.s32.f32 	%r15, %f255;
	cvt.rn.f32.s32 	%f256, %r15;
	fma.rn.f32 	%f257, %f256, 0fBFC90FDA, %f21;
	fma.rn.f32 	%f258, %f256, 0fB3A22168, %f257;
	fma.rn.f32 	%f22, %f256, 0fA7C234C5, %f258;
	mov.b32 	%r245, %f21;
	shr.u32 	%r246, %r245, 23;
	and.b32  	%r247, %r246, 224;
	add.s32 	%r248, %r247, -128;
	shr.u32 	%r249, %r248, 5;
	and.b32  	%r16, %r246, 31;
	mul.wide.u32 	%rd64, %r249, 4;
	sub.s64 	%rd11, %rd2, %rd64;
	div.rn.f32 	%f259, %f254, 0f40400000;
	abs.f32 	%f23, %f259;
	mul.f32 	%f24, %f259, 0f40490FDB;
	mul.f32 	%f260, %f24, 0f3F22F983;
	cvt.rni.s32.f32 	%r17, %f260;
	cvt.rn.f32.s32 	%f261, %r17;
	fma.rn.f32 	%f262, %f261, 0fBFC90FDA, %f24;
	fma.rn.f32 	%f263, %f261, 0fB3A22168, %f262;
	fma.rn.f32 	%f25, %f261, 0fA7C234C5, %f263;
	mov.b32 	%r250, %f24;
	shr.u32 	%r251, %r250, 23;
	and.b32  	%r252, %r251, 224;
	add.s32 	%r253, %r252, -128;
	shr.u32 	%r254, %r253, 5;
	mul.wide.u32 	%rd65, %r254, 4;
	sub.s64 	%rd12, %rd1, %rd65;
	add.s32 	%r255, %r3, 2;
	setp.lt.s32 	%p11, %r3, -2;
	setp.ge.s32 	%p12, %r255, %r573;
	or.pred  	%p3, %p11, %p12;
	cvt.rn.f32.u32 	%f264, %r255;
	sub.f32 	%f265, %f213, %f264;
	abs.f32 	%f26, %f265;
	mul.f32 	%f27, %f265, 0f40490FDB;
	mul.f32 	%f266, %f27, 0f3F22F983;
	cvt.rni.s32.f32 	%r18, %f266;
	cvt.rn.f32.s32 	%f267, %r18;
	fma.rn.f32 	%f268, %f267, 0fBFC90FDA, %f27;
	fma.rn.f32 	%f269, %f267, 0fB3A22168, %f268;
	fma.rn.f32 	%f28, %f267, 0fA7C234C5, %f269;
	mov.b32 	%r256, %f27;
	shr.u32 	%r257, %r256, 23;
	and.b32  	%r258, %r257, 224;
	add.s32 	%r259, %r258, -128;
	shr.u32 	%r260, %r259, 5;
	mul.wide.u32 	%rd66, %r260, 4;
	sub.s64 	%rd13, %rd2, %rd66;
	div.rn.f32 	%f270, %f265, 0f40400000;
	abs.f32 	%f29, %f270;
	mul.f32 	%f30, %f270, 0f40490FDB;
	mul.f32 	%f271, %f30, 0f3F22F983;
	cvt.rni.s32.f32 	%r19, %f271;
	cvt.rn.f32.s32 	%f272, %r19;
	fma.rn.f32 	%f273, %f272, 0fBFC90FDA, %f30;
	fma.rn.f32 	%f274, %f272, 0fB3A22168, %f273;
	fma.rn.f32 	%f31, %f272, 0fA7C234C5, %f274;
	mov.b32 	%r261, %f30;
	shr.u32 	%r262, %r261, 23;
	and.b32  	%r263, %r262, 224;
	add.s32 	%r264, %r263, -128;
	shr.u32 	%r265, %r264, 5;
	mul.wide.u32 	%rd67, %r265, 4;
	sub.s64 	%rd14, %rd1, %rd67;
	add.s32 	%r266, %r3, 3;
	cvt.rn.f32.u32 	%f275, %r266;
	sub.f32 	%f276, %f213, %f275;
	abs.f32 	%f32, %f276;
	mul.f32 	%f33, %f276, 0f40490FDB;
	mul.f32 	%f277, %f33, 0f3F22F983;
	cvt.rni.s32.f32 	%r20, %f277;
	cvt.rn.f32.s32 	%f278, %r20;
	fma.rn.f32 	%f279, %f278, 0fBFC90FDA, %f33;
	fma.rn.f32 	%f280, %f278, 0fB3A22168, %f279;
	fma.rn.f32 	%f34, %f278, 0fA7C234C5, %f280;
	mov.b32 	%r267, %f33;
	shr.u32 	%r268, %r267, 23;
	and.b32  	%r269, %r268, 224;
	add.s32 	%r270, %r269, -128;
	shr.u32 	%r271, %r270, 5;
	and.b32  	%r21, %r268, 31;
	mul.wide.u32 	%rd68, %r271, 4;
	sub.s64 	%rd15, %rd2, %rd68;
	div.rn.f32 	%f281, %f276, 0f40400000;
	abs.f32 	%f35, %f281;
	mul.f32 	%f36, %f281, 0f40490FDB;
	mul.f32 	%f282, %f36, 0f3F22F983;
	cvt.rni.s32.f32 	%r22, %f282;
	cvt.rn.f32.s32 	%f283, %r22;
	fma.rn.f32 	%f284, %f283, 0fBFC90FDA, %f36;
	fma.rn.f32 	%f285, %f283, 0fB3A22168, %f284;
	fma.rn.f32 	%f37, %f283, 0fA7C234C5, %f285;
	mov.b32 	%r272, %f36;
	shr.u32 	%r273, %r272, 23;
	and.b32  	%r274, %r273, 224;
	add.s32 	%r275, %r274, -128;
	shr.u32 	%r276, %r275, 5;
	and.b32  	%r23, %r273, 31;
	mul.wide.u32 	%rd69, %r276, 4;
	sub.s64 	%rd16, %rd1, %rd69;
	mov.f32 	%f673, 0f00000000;
	mov.b32 	%r581, -2;
	mov.f32 	%f672, %f673;
	mov.f32 	%f671, %f673;
	mov.f32 	%f670, %f673;
	mov.f32 	%f669, %f673;
$L__BB0_2:
	ld.param.u32 	%r578, [resize_lanczos_kernel_param_3];
	add.s32 	%r25, %r581, %r4;
	setp.lt.s32 	%p13, %r25, 0;
	setp.ge.s32 	%p14, %r25, %r578;
	or.pred  	%p15, %p13, %p14;
	@%p15 bra 	$L__BB0_145;
	cvt.rn.f32.u32 	%f287, %r25;
	sub.f32 	%f43, %f1, %f287;
	abs.f32 	%f44, %f43;
	setp.geu.f32 	%p16, %f44, 0f40400000;
	mov.f32 	%f613, 0f00000000;
	@%p16 bra 	$L__BB0_25;
	setp.lt.f32 	%p17, %f44, 0f3727C5AC;
	mov.f32 	%f610, 0f3F800000;
	@%p17 bra 	$L__BB0_14;
	mul.f32 	%f45, %f43, 0f40490FDB;
	mul.f32 	%f289, %f45, 0f3F22F983;
	cvt.rni.s32.f32 	%r585, %f289;
	cvt.rn.f32.s32 	%f290, %r585;
	fma.rn.f32 	%f291, %f290, 0fBFC90FDA, %f45;
	fma.rn.f32 	%f292, %f290, 0fB3A22168, %f291;
	fma.rn.f32 	%f609, %f290, 0fA7C234C5, %f292;
	abs.f32 	%f47, %f45;
	setp.ltu.f32 	%p18, %f47, 0f47CE4780;
	@%p18 bra 	$L__BB0_13;
	setp.neu.f32 	%p19, %f47, 0f7F800000;
	@%p19 bra 	$L__BB0_8;
	mov.f32 	%f295, 0f00000000;
	mul.rn.f32 	%f609, %f45, %f295;
	mov.b32 	%r585, 0;
	bra.uni 	$L__BB0_13;
$L__BB0_8:
	mov.b32 	%r27, %f45;
	mov.b64 	%rd228, 0;
	mov.b32 	%r582, 0;
	mov.u64 	%rd226, __cudart_i2opi_f;
	mov.u64 	%rd227, %rd4;
$L__BB0_9:
	.pragma "nounroll";
	ld.global.nc.u32 	%r278, [%rd226];
	shl.b32 	%r279, %r27, 8;
	or.b32  	%r280, %r279, -2147483648;
	mad.wide.u32 	%rd72, %r278, %r280, %rd228;
	shr.u64 	%rd228, %rd72, 32;
	st.local.u32 	[%rd227], %rd72;
	add.s32 	%r582, %r582, 1;
	add.s64 	%rd227, %rd227, 4;
	add.s64 	%rd226, %rd226, 4;
	setp.ne.s32 	%p20, %r582, 6;
	@%p20 bra 	$L__BB0_9;
	shr.u32 	%r281, %r27, 23;
	st.local.u32 	[%rd4+24], %rd228;
	and.b32  	%r30, %r281, 31;
	and.b32  	%r282, %r281, 224;
	add.s32 	%r283, %r282, -128;
	shr.u32 	%r284, %r283, 5;
	mul.wide.u32 	%rd73, %r284, 4;
	sub.s64 	%rd23, %rd4, %rd73;
	ld.local.u32 	%r583, [%rd23+24];
	ld.local.u32 	%r584, [%rd23+20];
	setp.eq.s32 	%p21, %r30, 0;
	@%p21 bra 	$L__BB0_12;
	shf.l.wrap.b32 	%r583, %r584, %r583, %r30;
	ld.local.u32 	%r285, [%rd23+16];
	shf.l.wrap.b32 	%r584, %r285, %r584, %r30;
$L__BB0_12:
	shr.u32 	%r286, %r583, 30;
	shf.l.wrap.b32 	%r287, %r584, %r583, 2;
	shl.b32 	%r288, %r584, 2;
	shr.u32 	%r289, %r287, 31;
	add.s32 	%r290, %r289, %r286;
	neg.s32 	%r291, %r290;
	setp.lt.s32 	%p22, %r27, 0;
	selp.b32 	%r585, %r291, %r290, %p22;
	xor.b32  	%r292, %r287, %r27;
	shr.s32 	%r293, %r287, 31;
	xor.b32  	%r294, %r293, %r287;
	xor.b32  	%r295, %r293, %r288;
	cvt.u64.u32 	%rd74, %r294;
	shl.b64 	%rd75, %rd74, 32;
	cvt.u64.u32 	%rd76, %r295;
	or.b64  	%rd77, %rd75, %rd76;
	cvt.rn.f64.s64 	%fd1, %rd77;
	mul.f64 	%fd2, %fd1, 0d3BF921FB54442D19;
	cvt.rn.f32.f64 	%f293, %fd2;
	neg.f32 	%f294, %f293;
	setp.lt.s32 	%p23, %r292, 0;
	selp.f32 	%f609, %f294, %f293, %p23;
$L__BB0_13:
	mul.rn.f32 	%f296, %f609, %f609;
	and.b32  	%r297, %r585, 1;
	setp.eq.b32 	%p24, %r297, 1;
	selp.f32 	%f297, 0f3F800000, %f609, %p24;
	fma.rn.f32 	%f298, %f296, %f297, 0f00000000;
	fma.rn.f32 	%f299, %f296, 0f37CBAC00, 0fBAB607ED;
	selp.f32 	%f300, %f299, 0fB94D4153, %p24;
	selp.f32 	%f301, 0f3D2AAABB, 0f3C0885E4, %p24;
	fma.rn.f32 	%f302, %f300, %f296, %f301;
	selp.f32 	%f303, 0fBEFFFFFF, 0fBE2AAAA8, %p24;
	fma.rn.f32 	%f304, %f302, %f296, %f303;
	fma.rn.f32 	%f305, %f304, %f298, %f297;
	and.b32  	%r298, %r585, 2;
	setp.eq.s32 	%p25, %r298, 0;
	mov.f32 	%f306, 0f00000000;
	sub.f32 	%f307, %f306, %f305;
	selp.f32 	%f308, %f305, %f307, %p25;
	div.rn.f32 	%f610, %f308, %f45;
$L__BB0_14:
	div.rn.f32 	%f53, %f43, 0f40400000;
	abs.f32 	%f310, %f53;
	setp.lt.f32 	%p26, %f310, 0f3727C5AC;
	mov.f32 	%f612, 0f3F800000;
	@%p26 bra 	$L__BB0_24;
	mul.f32 	%f54, %f53, 0f40490FDB;
	mul.f32 	%f311, %f54, 0f3F22F983;
	cvt.rni.s32.f32 	%r589, %f311;
	cvt.rn.f32.s32 	%f312, %r589;
	fma.rn.f32 	%f313, %f312, 0fBFC90FDA, %f54;
	fma.rn.f32 	%f314, %f312, 0fB3A22168, %f313;
	fma.rn.f32 	%f611, %f312, 0fA7C234C5, %f314;
	abs.f32 	%f56, %f54;
	setp.ltu.f32 	%p27, %f56, 0f47CE4780;
	@%p27 bra 	$L__BB0_23;
	setp.neu.f32 	%p28, %f56, 0f7F800000;
	@%p28 bra 	$L__BB0_18;
	mov.f32 	%f317, 0f00000000;
	mul.rn.f32 	%f611, %f54, %f317;
	mov.b32 	%r589, 0;
	bra.uni 	$L__BB0_23;
$L__BB0_18:
	mov.b32 	%r40, %f54;
	mov.b64 	%rd229, 0;
	mov.b32 	%r586, 0;
$L__BB0_19:
	.pragma "nounroll";
	mul.wide.u32 	%rd79, %r586, 4;
	mov.u64 	%rd80, __cudart_i2opi_f;
	add.s64 	%rd81, %rd80, %rd79;
	ld.global.nc.u32 	%r300, [%rd81];
	shl.b32 	%r301, %r40, 8;
	or.b32  	%r302, %r301, -2147483648;
	mad.wide.u32 	%rd82, %r300, %r302, %rd229;
	shr.u64 	%rd229, %rd82, 32;
	add.s64 	%rd83, %rd3, %rd79;
	st.local.u32 	[%rd83], %rd82;
	add.s32 	%r586, %r586, 1;
	setp.ne.s32 	%p29, %r586, 6;
	@%p29 bra 	$L__BB0_19;
	shr.u32 	%r303, %r40, 23;
	st.local.u32 	[%rd3+24], %rd229;
	and.b32  	%r43, %r303, 31;
	and.b32  	%r304, %r303, 224;
	add.s32 	%r305, %r304, -128;
	shr.u32 	%r306, %r305, 5;
	mul.wide.u32 	%rd84, %r306, 4;
	sub.s64 	%rd26, %rd3, %rd84;
	ld.local.u32 	%r587, [%rd26+24];
	ld.local.u32 	%r588, [%rd26+20];
	setp.eq.s32 	%p30, %r43, 0;
	@%p30 bra 	$L__BB0_22;
	shf.l.wrap.b32 	%r587, %r588, %r587, %r43;
	ld.local.u32 	%r307, [%rd26+16];
	shf.l.wrap.b32 	%r588, %r307, %r588, %r43;
$L__BB0_22:
	shr.u32 	%r308, %r587, 30;
	shf.l.wrap.b32 	%r309, %r588, %r587, 2;
	shl.b32 	%r310, %r588, 2;
	shr.u32 	%r311, %r309, 31;
	add.s32 	%r312, %r311, %r308;
	neg.s32 	%r313, %r312;
	setp.lt.s32 	%p31, %r40, 0;
	selp.b32 	%r589, %r313, %r312, %p31;
	xor.b32  	%r314, %r309, %r40;
	shr.s32 	%r315, %r309, 31;
	xor.b32  	%r316, %r315, %r309;
	xor.b32  	%r317, %r315, %r310;
	cvt.u64.u32 	%rd85, %r316;
	shl.b64 	%rd86, %rd85, 32;
	cvt.u64.u32 	%rd87, %r317;
	or.b64  	%rd88, %rd86, %rd87;
	cvt.rn.f64.s64 	%fd3, %rd88;
	mul.f64 	%fd4, %fd3, 0d3BF921FB54442D19;
	cvt.rn.f32.f64 	%f315, %fd4;
	neg.f32 	%f316, %f315;
	setp.lt.s32 	%p32, %r314, 0;
	selp.f32 	%f611, %f316, %f315, %p32;
$L__BB0_23:
	mul.rn.f32 	%f318, %f611, %f611;
	and.b32  	%r319, %r589, 1;
	setp.eq.b32 	%p33, %r319, 1;
	selp.f32 	%f319, 0f3F800000, %f611, %p33;
	fma.rn.f32 	%f320, %f318, %f319, 0f00000000;
	fma.rn.f32 	%f321, %f318, 0f37CBAC00, 0fBAB607ED;
	selp.f32 	%f322, %f321, 0fB94D4153, %p33;
	selp.f32 	%f323, 0f3D2AAABB, 0f3C0885E4, %p33;
	fma.rn.f32 	%f324, %f322, %f318, %f323;
	selp.f32 	%f325, 0fBEFFFFFF, 0fBE2AAAA8, %p33;
	fma.rn.f32 	%f326, %f324, %f318, %f325;
	fma.rn.f32 	%f327, %f326, %f320, %f319;
	and.b32  	%r320, %r589, 2;
	setp.eq.s32 	%p34, %r320, 0;
	mov.f32 	%f328, 0f00000000;
	sub.f32 	%f329, %f328, %f327;
	selp.f32 	%f330, %f327, %f329, %p34;
	div.rn.f32 	%f612, %f330, %f54;
$L__BB0_24:
	mul.f32 	%f613, %f610, %f612;
$L__BB0_25:
	ld.param.u32 	%r574, [resize_lanczos_kernel_param_2];
	ld.param.u64 	%rd224, [resize_lanczos_kernel_param_0];
	cvta.to.global.u64 	%rd27, %rd224;
	mul.lo.s32 	%r52, %r25, %r574;
	setp.lt.s32 	%p35, %r3, 2;
	add.s32 	%r321, %r3, -2;
	setp.ge.s32 	%p36, %r321, %r574;
	or.pred  	%p37, %p35, %p36;
	@%p37 bra 	$L__BB0_45;
	setp.geu.f32 	%p38, %f2, 0f40400000;
	mov.f32 	%f618, 0f00000000;
	@%p38 bra 	$L__BB0_44;
	setp.lt.f32 	%p39, %f2, 0f3727C5AC;
	mov.f32 	%f615, 0f3F800000;
	@%p39 bra 	$L__BB0_35;
	abs.f32 	%f333, %f3;
	setp.eq.f32 	%p40, %f333, 0f7F800000;
	setp.ltu.f32 	%p41, %f333, 0f47CE4780;
	or.pred  	%p42, %p41, %p40;
	selp.b32 	%r593, %r5, 0, %p41;
	mov.f32 	%f334, 0f00000000;
	mul.rn.f32 	%f335, %f3, %f334;
	selp.f32 	%f614, %f4, %f335, %p41;
	@%p42 bra 	$L__BB0_34;
	mov.b64 	%rd230, 0;
	mov.b32 	%r590, 0;
$L__BB0_30:
	.pragma "nounroll";
	mul.wide.u32 	%rd90, %r590, 4;
	mov.u64 	%rd91, __cudart_i2opi_f;
	add.s64 	%rd92, %rd91, %rd90;
	ld.global.nc.u32 	%r323, [%rd92];
	mov.b32 	%r324, %f3;
	shl.b32 	%r325, %r324, 8;
	or.b32  	%r326, %r325, -2147483648;
	mad.wide.u32 	%rd93, %r323, %r326, %rd230;
	shr.u64 	%rd230, %rd93, 32;
	add.s64 	%rd94, %rd2, %rd90;
	st.local.u32 	[%rd94], %rd93;
	add.s32 	%r590, %r590, 1;
	setp.ne.s32 	%p43, %r590, 6;
	@%p43 bra 	$L__BB0_30;
	setp.eq.s32 	%p44, %r6, 0;
	st.local.u32 	[%rd2+24], %rd230;
	ld.local.u32 	%r591, [%rd5+24];
	ld.local.u32 	%r592, [%rd5+20];
	@%p44 bra 	$L__BB0_33;
	shf.l.wrap.b32 	%r591, %r592, %r591, %r6;
	ld.local.u32 	%r327, [%rd5+16];
	shf.l.wrap.b32 	%r592, %r327, %r592, %r6;
$L__BB0_33:
	mov.b32 	%r328, %f3;
	setp.lt.s32 	%p45, %r328, 0;
	shr.u32 	%r329, %r591, 30;
	shf.l.wrap.b32 	%r330, %r592, %r591, 2;
	shl.b32 	%r331, %r592, 2;
	shr.u32 	%r332, %r330, 31;
	add.s32 	%r333, %r332, %r329;
	neg.s32 	%r334, %r333;
	selp.b32 	%r593, %r334, %r333, %p45;
	xor.b32  	%r335, %r330, %r328;
	shr.s32 	%r336, %r330, 31;
	xor.b32  	%r337, %r336, %r330;
	xor.b32  	%r338, %r336, %r331;
	cvt.u64.u32 	%rd95, %r337;
	shl.b64 	%rd96, %rd95, 32;
	cvt.u64.u32 	%rd97, %r338;
	or.b64  	%rd98, %rd96, %rd97;
	cvt.rn.f64.s64 	%fd5, %rd98;
	mul.f64 	%fd6, %fd5, 0d3BF921FB54442D19;
	cvt.rn.f32.f64 	%f336, %fd6;
	neg.f32 	%f337, %f336;
	setp.lt.s32 	%p46, %r335, 0;
	selp.f32 	%f614, %f337, %f336, %p46;
$L__BB0_34:
	mul.rn.f32 	%f338, %f614, %f614;
	and.b32  	%r339, %r593, 1;
	setp.eq.b32 	%p47, %r339, 1;
	selp.f32 	%f339, 0f3F800000, %f614, %p47;
	fma.rn.f32 	%f340, %f338, %f339, 0f00000000;
	fma.rn.f32 	%f341, %f338, 0f37CBAC00, 0fBAB607ED;
	selp.f32 	%f342, %f341, 0fB94D4153, %p47;
	selp.f32 	%f343, 0f3D2AAABB, 0f3C0885E4, %p47;
	fma.rn.f32 	%f344, %f342, %f338, %f343;
	selp.f32 	%f345, 0fBEFFFFFF, 0fBE2AAAA8, %p47;
	fma.rn.f32 	%f346, %f344, %f338, %f345;
	fma.rn.f32 	%f347, %f346, %f340, %f339;
	and.b32  	%r340, %r593, 2;
	setp.eq.s32 	%p48, %r340, 0;
	mov.f32 	%f348, 0f00000000;
	sub.f32 	%f349, %f348, %f347;
	selp.f32 	%f350, %f347, %f349, %p48;
	div.rn.f32 	%f615, %f350, %f3;
$L__BB0_35:
	setp.lt.f32 	%p49, %f5, 0f3727C5AC;
	mov.f32 	%f617, 0f3F800000;
	@%p49 bra 	$L__BB0_43;
	abs.f32 	%f352, %f6;
	setp.eq.f32 	%p50, %f352, 0f7F800000;
	setp.ltu.f32 	%p51, %f352, 0f47CE4780;
	or.pred  	%p52, %p51, %p50;
	selp.b32 	%r597, %r7, 0, %p51;
	mov.f32 	%f353, 0f00000000;
	mul.rn.f32 	%f354, %f6, %f353;
	selp.f32 	%f616, %f7, %f354, %p51;
	@%p52 bra 	$L__BB0_42;
	mov.b64 	%rd231, 0;
	mov.b32 	%r594, 0;
$L__BB0_38:
	.pragma "nounroll";
	mul.wide.u32 	%rd100, %r594, 4;
	mov.u64 	%rd101, __cudart_i2opi_f;
	add.s64 	%rd102, %rd101, %rd100;
	ld.global.nc.u32 	%r342, [%rd102];
	mov.b32 	%r343, %f6;
	shl.b32 	%r344, %r343, 8;
	or.b32  	%r345, %r344, -2147483648;
	mad.wide.u32 	%rd103, %r342, %r345, %rd231;
	shr.u64 	%rd231, %rd103, 32;
	add.s64 	%rd104, %rd1, %rd100;
	st.local.u32 	[%rd104], %rd103;
	add.s32 	%r594, %r594, 1;
	setp.ne.s32 	%p53, %r594, 6;
	@%p53 bra 	$L__BB0_38;
	mov.b32 	%r346, %f6;
	shr.u32 	%r347, %r346, 23;
	and.b32  	%r67, %r347, 31;
	setp.eq.s32 	%p54, %r67, 0;
	st.local.u32 	[%rd1+24], %rd231;
	ld.local.u32 	%r595, [%rd6+24];
	ld.local.u32 	%r596, [%rd6+20];
	@%p54 bra 	$L__BB0_41;
	shf.l.wrap.b32 	%r595, %r596, %r595, %r67;
	ld.local.u32 	%r348, [%rd6+16];
	shf.l.wrap.b32 	%r596, %r348, %r596, %r67;
$L__BB0_41:
	mov.b32 	%r349, %f6;
	setp.lt.s32 	%p55, %r349, 0;
	shr.u32 	%r350, %r595, 30;
	shf.l.wrap.b32 	%r351, %r596, %r595, 2;
	shl.b32 	%r352, %r596, 2;
	shr.u32 	%r353, %r351, 31;
	add.s32 	%r354, %r353, %r350;
	neg.s32 	%r355, %r354;
	selp.b32 	%r597, %r355, %r354, %p55;
	xor.b32  	%r356, %r351, %r349;
	shr.s32 	%r357, %r351, 31;
	xor.b32  	%r358, %r357, %r351;
	xor.b32  	%r359, %r357, %r352;
	cvt.u64.u32 	%rd105, %r358;
	shl.b64 	%rd106, %rd105, 32;
	cvt.u64.u32 	%rd107, %r359;
	or.b64  	%rd108, %rd106, %rd107;
	cvt.rn.f64.s64 	%fd7, %rd108;
	mul.f64 	%fd8, %fd7, 0d3BF921FB54442D19;
	cvt.rn.f32.f64 	%f355, %fd8;
	neg.f32 	%f356, %f355;
	setp.lt.s32 	%p56, %r356, 0;
	selp.f32 	%f616, %f356, %f355, %p56;
$L__BB0_42:
	mul.rn.f32 	%f357, %f616, %f616;
	and.b32  	%r360, %r597, 1;
	setp.eq.b32 	%p57, %r360, 1;
	selp.f32 	%f358, 0f3F800000, %f616, %p57;
	fma.rn.f32 	%f359, %f357, %f358, 0f00000000;
	fma.rn.f32 	%f360, %f357, 0f37CBAC00, 0fBAB607ED;
	selp.f32 	%f361, %f360, 0fB94D4153, %p57;
	selp.f32 	%f362, 0f3D2AAABB, 0f3C0885E4, %p57;
	fma.rn.f32 	%f363, %f361, %f357, %f362;
	selp.f32 	%f364, 0fBEFFFFFF, 0fBE2AAAA8, %p57;
	fma.rn.f32 	%f365, %f363, %f357, %f364;
	fma.rn.f32 	%f366, %f365, %f359, %f358;
	and.b32  	%r361, %r597, 2;
	setp.eq.s32 	%p58, %r361, 0;
	mov.f32 	%f367, 0f00000000;
	sub.f32 	%f368, %f367, %f366;
	selp.f32 	%f369, %f366, %f368, %p58;
	div.rn.f32 	%f617, %f369, %f6;
$L__BB0_43:
	mul.f32 	%f618, %f615, %f617;
$L__BB0_44:
	mul.f32 	%f370, %f613, %f618;
	add.s32 	%r362, %r3, %r52;
	add.s32 	%r363, %r362, -2;
	mul.wide.u32 	%rd109, %r363, 16;
	add.s64 	%rd110, %rd27, %rd109;
	ld.global.nc.v4.f32 	{%f371, %f372, %f373, %f374}, [%rd110];
	fma.rn.f32 	%f669, %f371, %f370, %f669;
	fma.rn.f32 	%f670, %f370, %f372, %f670;
	fma.rn.f32 	%f671, %f370, %f373, %f671;
	fma.rn.f32 	%f672, %f370, %f374, %f672;
	add.f32 	%f673, %f673, %f370;
$L__BB0_45:
	@%p1 bra 	$L__BB0_65;
	setp.geu.f32 	%p59, %f8, 0f40400000;
	mov.f32 	%f628, 0f00000000;
	@%p59 bra 	$L__BB0_64;
	setp.lt.f32 	%p60, %f8, 0f3727C5AC;
	mov.f32 	%f625, 0f3F800000;
	@%p60 bra 	$L__BB0_55;
	abs.f32 	%f377, %f9;
	setp.eq.f32 	%p61, %f377, 0f7F800000;
	setp.ltu.f32 	%p62, %f377, 0f47CE4780;
	or.pred  	%p63, %p62, %p61;
	selp.b32 	%r601, %r8, 0, %p62;
	mov.f32 	%f378, 0f00000000;
	mul.rn.f32 	%f379, %f9, %f378;
	selp.f32 	%f624, %f10, %f379, %p62;
	@%p63 bra 	$L__BB0_54;
	mov.b64 	%rd232, 0;
	mov.b32 	%r598, 0;
$L__BB0_50:
	.pragma "nounroll";
	mul.wide.u32 	%rd112, %r598, 4;
	mov.u64 	%rd113, __cudart_i2opi_f;
	add.s64 	%rd114, %rd113, %rd112;
	ld.global.nc.u32 	%r365, [%rd114];
	mov.b32 	%r366, %f9;
	shl.b32 	%r367, %r366, 8;
	or.b32  	%r368, %r367, -2147483648;
	mad.wide.u32 	%rd115, %r365, %r368, %rd232;
	shr.u64 	%rd232, %rd115, 32;
	add.s64 	%rd116, %rd2, %rd112;
	st.local.u32 	[%rd116], %rd115;
	add.s32 	%r598, %r598, 1;
	setp.ne.s32 	%p64, %r598, 6;
	@%p64 bra 	$L__BB0_50;
	setp.eq.s32 	%p65, %r9, 0;
	st.local.u32 	[%rd2+24], %rd232;
	ld.local.u32 	%r599, [%rd7+24];
	ld.local.u32 	%r600, [%rd7+20];
	@%p65 bra 	$L__BB0_53;
	shf.l.wrap.b32 	%r599, %r600, %r599, %r9;
	ld.local.u32 	%r369, [%rd7+16];
	shf.l.wrap.b32 	%r600, %r369, %r600, %r9;
$L__BB0_53:
	mov.b32 	%r370, %f9;
	setp.lt.s32 	%p66, %r370, 0;
	shr.u32 	%r371, %r599, 30;
	shf.l.wrap.b32 	%r372, %r600, %r599, 2;
	shl.b32 	%r373, %r600, 2;
	shr.u32 	%r374, %r372, 31;
	add.s32 	%r375, %r374, %r371;
	neg.s32 	%r376, %r375;
	selp.b32 	%r601, %r376, %r375, %p66;
	xor.b32  	%r377, %r372, %r370;
	shr.s32 	%r378, %r372, 31;
	xor.b32  	%r379, %r378, %r372;
	xor.b32  	%r380, %r378, %r373;
	cvt.u64.u32 	%rd117, %r379;
	shl.b64 	%rd118, %rd117, 32;
	cvt.u64.u32 	%rd119, %r380;
	or.b64  	%rd120, %rd118, %rd119;
	cvt.rn.f64.s64 	%fd9, %rd120;
	mul.f64 	%fd10, %fd9, 0d3BF921FB54442D19;
	cvt.rn.f32.f64 	%f380, %fd10;
	neg.f32 	%f381, %f380;
	setp.lt.s32 	%p67, %r377, 0;
	selp.f32 	%f624, %f381, %f380, %p67;
$L__BB0_54:
	mul.rn.f32 	%f382, %f624, %f624;
	and.b32  	%r381, %r601, 1;
	setp.eq.b32 	%p68, %r381, 1;
	selp.f32 	%f383, 0f3F800000, %f624, %p68;
	fma.rn.f32 	%f384, %f382, %f383, 0f00000000;
	fma.rn.f32 	%f385, %f382, 0f37CBAC00, 0fBAB607ED;
	selp.f32 	%f386, %f385, 0fB94D4153, %p68;
	selp.f32 	%f387, 0f3D2AAABB, 0f3C0885E4, %p68;
	fma.rn.f32 	%f388, %f386, %f382, %f387;
	selp.f32 	%f389, 0fBEFFFFFF, 0fBE2AAAA8, %p68;
	fma.rn.f32 	%f390, %f388, %f382, %f389;
	fma.rn.f32 	%f391, %f390, %f384, %f383;
	and.b32  	%r382, %r601, 2;
	setp.eq.s32 	%p69, %r382, 0;
	mov.f32 	%f392, 0f00000000;
	sub.f32 	%f393, %f392, %f391;
	selp.f32 	%f394, %f391, %f393, %p69;
	div.rn.f32 	%f625, %f394, %f9;
$L__BB0_55:
	setp.lt.f32 	%p70, %f11, 0f3727C5AC;
	mov.f32 	%f627, 0f3F800000;
	@%p70 bra 	$L__BB0_63;
	abs.f32 	%f396, %f12;
	setp.eq.f32 	%p71, %f396, 0f7F800000;
	setp.ltu.f32 	%p72, %f396, 0f47CE4780;
	or.pred  	%p73, %p72, %p71;
	selp.b32 	%r605, %r10, 0, %p72;
	mov.f32 	%f397, 0f00000000;
	mul.rn.f32 	%f398, %f12, %f397;
	selp.f32 	%f626, %f13, %f398, %p72;
	@%p73 bra 	$L__BB0_62;
	mov.b64 	%rd233, 0;
	mov.b32 	%r602, 0;
$L__BB0_58:
	.pragma "nounroll";
	mul.wide.u32 	%rd122, %r602, 4;
	mov.u64 	%rd123, __cudart_i2opi_f;
	add.s64 	%rd124, %rd123, %rd122;
	ld.global.nc.u32 	%r384, [%rd124];
	mov.b32 	%r385, %f12;
	shl.b32 	%r386, %r385, 8;
	or.b32  	%r387, %r386, -2147483648;
	mad.wide.u32 	%rd125, %r384, %r387, %rd233;
	shr.u64 	%rd233, %rd125, 32;
	add.s64 	%rd126, %rd1, %rd122;
	st.local.u32 	[%rd126], %rd125;
	add.s32 	%r602, %r602, 1;
	setp.ne.s32 	%p74, %r602, 6;
	@%p74 bra 	$L__BB0_58;
	mov.b32 	%r388, %f12;
	shr.u32 	%r389, %r388, 23;
	and.b32  	%r90, %r389, 31;
	setp.eq.s32 	%p75, %r90, 0;
	st.local.u32 	[%rd1+24], %rd233;
	ld.local.u32 	%r603, [%rd8+24];
	ld.local.u32 	%r604, [%rd8+20];
	@%p75 bra 	$L__BB0_61;
	shf.l.wrap.b32 	%r603, %r604, %r603, %r90;
	ld.local.u32 	%r390, [%rd8+16];
	shf.l.wrap.b32 	%r604, %r390, %r604, %r90;
$L__BB0_61:
	mov.b32 	%r391, %f12;
	setp.lt.s32 	%p76, %r391, 0;
	shr.u32 	%r392, %r603, 30;
	shf.l.wrap.b32 	%r393, %r604, %r603, 2;
	shl.b32 	%r394, %r604, 2;
	shr.u32 	%r395, %r393, 31;
	add.s32 	%r396, %r395, %r392;
	neg.s32 	%r397, %r396;
	selp.b32 	%r605, %r397, %r396, %p76;
	xor.b32  	%r398, %r393, %r391;
	shr.s32 	%r399, %r393, 31;
	xor.b32  	%r400, %r399, %r393;
	xor.b32  	%r401, %r399, %r394;
	cvt.u64.u32 	%rd127, %r400;
	shl.b64 	%rd128, %rd127, 32;
	cvt.u64.u32 	%rd129, %r401;
	or.b64  	%rd130, %rd128, %rd129;
	cvt.rn.f64.s64 	%fd11, %rd130;
	mul.f64 	%fd12, %fd11, 0d3BF921FB54442D19;
	cvt.rn.f32.f64 	%f399, %fd12;
	neg.f32 	%f400, %f399;
	setp.lt.s32 	%p77, %r398, 0;
	selp.f32 	%f626, %f400, %f399, %p77;
$L__BB0_62:
	mul.rn.f32 	%f401, %f626, %f626;
	and.b32  	%r402, %r605, 1;
	setp.eq.b32 	%p78, %r402, 1;
	selp.f32 	%f402, 0f3F800000, %f626, %p78;
	fma.rn.f32 	%f403, %f401, %f402, 0f00000000;
	fma.rn.f32 	%f404, %f401, 0f37CBAC00, 0fBAB607ED;
	selp.f32 	%f405, %f404, 0fB94D4153, %p78;
	selp.f32 	%f406, 0f3D2AAABB, 0f3C0885E4, %p78;
	fma.rn.f32 	%f407, %f405, %f401, %f406;
	selp.f32 	%f408, 0fBEFFFFFF, 0fBE2AAAA8, %p78;
	fma.rn.f32 	%f409, %f407, %f401, %f408;
	fma.rn.f32 	%f410, %f409, %f403, %f402;
	and.b32  	%r403, %r605, 2;
	setp.eq.s32 	%p79, %r403, 0;
	mov.f32 	%f411, 0f00000000;
	sub.f32 	%f412, %f411, %f410;
	selp.f32 	%f413, %f410, %f412, %p79;
	div.rn.f32 	%f627, %f413, %f12;
$L__BB0_63:
	mul.f32 	%f628, %f625, %f627;
$L__BB0_64:
	mul.f32 	%f414, %f613, %f628;
	add.s32 	%r404, %r3, %r52;
	add.s32 	%r405, %r404, -1;
	mul.wide.u32 	%rd131, %r405, 16;
	add.s64 	%rd132, %rd27, %rd131;
	ld.global.nc.v4.f32 	{%f415, %f416, %f417, %f418}, [%rd132];
	fma.rn.f32 	%f669, %f415, %f414, %f669;
	fma.rn.f32 	%f670, %f414, %f416, %f670;
	fma.rn.f32 	%f671, %f414, %f417, %f671;
	fma.rn.f32 	%f672, %f414, %f418, %f672;
	add.f32 	%f673, %f673, %f414;
$L__BB0_65:
	ld.param.u32 	%r575, [resize_lanczos_kernel_param_2];
	setp.lt.s32 	%p80, %r3, 0;
	setp.ge.s32 	%p81, %r3, %r575;
	or.pred  	%p82, %p80, %p81;
	@%p82 bra 	$L__BB0_85;
	setp.geu.f32 	%p83, %f14, 0f40400000;
	mov.f32 	%f638, 0f00000000;
	@%p83 bra 	$L__BB0_84;
	setp.lt.f32 	%p84, %f14, 0f3727C5AC;
	mov.f32 	%f635, 0f3F800000;
	@%p84 bra 	$L__BB0_75;
	abs.f32 	%f421, %f15;
	setp.eq.f32 	%p85, %f421, 0f7F800000;
	setp.ltu.f32 	%p86, %f421, 0f47CE4780;
	or.pred  	%p87, %p86, %p85;
	selp.b32 	%r609, %r11, 0, %p86;
	mov.f32 	%f422, 0f00000000;
	mul.rn.f32 	%f423, %f15, %f422;
	selp.f32 	%f634, %f16, %f423, %p86;
	@%p87 bra 	$L__BB0_74;
	mov.b64 	%rd234, 0;
	mov.b32 	%r606, 0;
$L__BB0_70:
	.pragma "nounroll";
	mul.wide.u32 	%rd134, %r606, 4;
	mov.u64 	%rd135, __cudart_i2opi_f;
	add.s64 	%rd136, %rd135, %rd134;
	ld.global.nc.u32 	%r407, [%rd136];
	mov.b32 	%r408, %f15;
	shl.b32 	%r409, %r408, 8;
	or.b32  	%r410, %r409, -2147483648;
	mad.wide.u32 	%rd137, %r407, %r410, %rd234;
	shr.u64 	%rd234, %rd137, 32;
	add.s64 	%rd138, %rd2, %rd134;
	st.local.u32 	[%rd138], %rd137;
	add.s32 	%r606, %r606, 1;
	setp.ne.s32 	%p88, %r606, 6;
	@%p88 bra 	$L__BB0_70;
	setp.eq.s32 	%p89, %r12, 0;
	st.local.u32 	[%rd2+24], %rd234;
	ld.local.u32 	%r607, [%rd9+24];
	ld.local.u32 	%r608, [%rd9+20];
	@%p89 bra 	$L__BB0_73;
	shf.l.wrap.b32 	%r607, %r608, %r607, %r12;
	ld.local.u32 	%r411, [%rd9+16];
	shf.l.wrap.b32 	%r608, %r411, %r608, %r12;
$L__BB0_73:
	mov.b32 	%r412, %f15;
	setp.lt.s32 	%p90, %r412, 0;
	shr.u32 	%r413, %r607, 30;
	shf.l.wrap.b32 	%r414, %r608, %r607, 2;
	shl.b32 	%r415, %r608, 2;
	shr.u32 	%r416, %r414, 31;
	add.s32 	%r417, %r416, %r413;
	neg.s32 	%r418, %r417;
	selp.b32 	%r609, %r418, %r417, %p90;
	xor.b32  	%r419, %r414, %r412;
	shr.s32 	%r420, %r414, 31;
	xor.b32  	%r421, %r420, %r414;
	xor.b32  	%r422, %r420, %r415;
	cvt.u64.u32 	%rd139, %r421;
	shl.b64 	%rd140, %rd139, 32;
	cvt.u64.u32 	%rd141, %r422;
	or.b64  	%rd142, %rd140, %rd141;
	cvt.rn.f64.s64 	%fd13, %rd142;
	mul.f64 	%fd14, %fd13, 0d3BF921FB54442D19;
	cvt.rn.f32.f64 	%f424, %fd14;
	neg.f32 	%f425, %f424;
	setp.lt.s32 	%p91, %r419, 0;
	selp.f32 	%f634, %f425, %f424, %p91;
$L__BB0_74:
	mul.rn.f32 	%f426, %f634, %f634;
	and.b32  	%r423, %r609, 1;
	setp.eq.b32 	%p92, %r423, 1;
	selp.f32 	%f427, 0f3F800000, %f634, %p92;
	fma.rn.f32 	%f428, %f426, %f427, 0f00000000;
	fma.rn.f32 	%f429, %f426, 0f37CBAC00, 0fBAB607ED;
	selp.f32 	%f430, %f429, 0fB94D4153, %p92;
	selp.f32 	%f431, 0f3D2AAABB, 0f3C0885E4, %p92;
	fma.rn.f32 	%f432, %f430, %f426, %f431;
	selp.f32 	%f433, 0fBEFFFFFF, 0fBE2AAAA8, %p92;
	fma.rn.f32 	%f434, %f432, %f426, %f433;
	fma.rn.f32 	%f435, %f434, %f428, %f427;
	and.b32  	%r424, %r609, 2;
	setp.eq.s32 	%p93, %r424, 0;
	mov.f32 	%f436, 0f00000000;
	sub.f32 	%f437, %f436, %f435;
	selp.f32 	%f438, %f435, %f437, %p93;
	div.rn.f32 	%f635, %f438, %f15;
$L__BB0_75:
	setp.lt.f32 	%p94, %f17, 0f3727C5AC;
	mov.f32 	%f637, 0f3F800000;
	@%p94 bra 	$L__BB0_83;
	abs.f32 	%f440, %f18;
	setp.eq.f32 	%p95, %f440, 0f7F800000;
	setp.ltu.f32 	%p96, %f440, 0f47CE4780;
	or.pred  	%p97, %p96, %p95;
	selp.b32 	%r613, %r13, 0, %p96;
	mov.f32 	%f441, 0f00000000;
	mul.rn.f32 	%f442, %f18, %f441;
	selp.f32 	%f636, %f19, %f442, %p96;
	@%p97 bra 	$L__BB0_82;
	mov.b64 	%rd235, 0;
	mov.b32 	%r610, 0;
$L__BB0_78:
	.pragma "nounroll";
	mul.wide.u32 	%rd144, %r610, 4;
	mov.u64 	%rd145, __cudart_i2opi_f;
	add.s64 	%rd146, %rd145, %rd144;
	ld.global.nc.u32 	%r426, [%rd146];
	mov.b32 	%r427, %f18;
	shl.b32 	%r428, %r427, 8;
	or.b32  	%r429, %r428, -2147483648;
	mad.wide.u32 	%rd147, %r426, %r429, %rd235;
	shr.u64 	%rd235, %rd147, 32;
	add.s64 	%rd148, %rd1, %rd144;
	st.local.u32 	[%rd148], %rd147;
	add.s32 	%r610, %r610, 1;
	setp.ne.s32 	%p98, %r610, 6;
	@%p98 bra 	$L__BB0_78;
	setp.eq.s32 	%p99, %r14, 0;
	st.local.u32 	[%rd1+24], %rd235;
	ld.local.u32 	%r611, [%rd10+24];
	ld.local.u32 	%r612, [%rd10+20];
	@%p99 bra 	$L__BB0_81;
	shf.l.wrap.b32 	%r611, %r612, %r611, %r14;
	ld.local.u32 	%r430, [%rd10+16];
	shf.l.wrap.b32 	%r612, %r430, %r612, %r14;
$L__BB0_81:
	mov.b32 	%r431, %f18;
	setp.lt.s32 	%p100, %r431, 0;
	shr.u32 	%r432, %r611, 30;
	shf.l.wrap.b32 	%r433, %r612, %r611, 2;
	shl.b32 	%r434, %r612, 2;
	shr.u32 	%r435, %r433, 31;
	add.s32 	%r436, %r435, %r432;
	neg.s32 	%r437, %r436;
	selp.b32 	%r613, %r437, %r436, %p100;
	xor.b32  	%r438, %r433, %r431;
	shr.s32 	%r439, %r433, 31;
	xor.b32  	%r440, %r439, %r433;
	xor.b32  	%r441, %r439, %r434;
	cvt.u64.u32 	%rd149, %r440;
	shl.b64 	%rd150, %rd149, 32;
	cvt.u64.u32 	%rd151, %r441;
	or.b64  	%rd152, %rd150, %rd151;
	cvt.rn.f64.s64 	%fd15, %rd152;
	mul.f64 	%fd16, %fd15, 0d3BF921FB54442D19;
	cvt.rn.f32.f64 	%f443, %fd16;
	neg.f32 	%f444, %f443;
	setp.lt.s32 	%p101, %r438, 0;
	selp.f32 	%f636, %f444, %f443, %p101;
$L__BB0_82:
	mul.rn.f32 	%f445, %f636, %f636;
	and.b32  	%r442, %r613, 1;
	setp.eq.b32 	%p102, %r442, 1;
	selp.f32 	%f446, 0f3F800000, %f636, %p102;
	fma.rn.f32 	%f447, %f445, %f446, 0f00000000;
	fma.rn.f32 	%f448, %f445, 0f37CBAC00, 0fBAB607ED;
	selp.f32 	%f449, %f448, 0fB94D4153, %p102;
	selp.f32 	%f450, 0f3D2AAABB, 0f3C0885E4, %p102;
	fma.rn.f32 	%f451, %f449, %f445, %f450;
	selp.f32 	%f452, 0fBEFFFFFF, 0fBE2AAAA8, %p102;
	fma.rn.f32 	%f453, %f451, %f445, %f452;
	fma.rn.f32 	%f454, %f453, %f447, %f446;
	and.b32  	%r443, %r613, 2;
	setp.eq.s32 	%p103, %r443, 0;
	mov.f32 	%f455, 0f00000000;
	sub.f32 	%f456, %f455, %f454;
	selp.f32 	%f457, %f454, %f456, %p103;
	div.rn.f32 	%f637, %f457, %f18;
$L__BB0_83:
	mul.f32 	%f638, %f635, %f637;
$L__BB0_84:
	mul.f32 	%f458, %f613, %f638;
	add.s32 	%r444, %r3, %r52;
	mul.wide.u32 	%rd153, %r444, 16;
	add.s64 	%rd154, %rd27, %rd153;
	ld.global.nc.v4.f32 	{%f459, %f460, %f461, %f462}, [%rd154];
	fma.rn.f32 	%f669, %f459, %f458, %f669;
	fma.rn.f32 	%f670, %f458, %f460, %f670;
	fma.rn.f32 	%f671, %f458, %f461, %f671;
	fma.rn.f32 	%f672, %f458, %f462, %f672;
	add.f32 	%f673, %f673, %f458;
$L__BB0_85:
	@%p2 bra 	$L__BB0_105;
	setp.geu.f32 	%p104, %f20, 0f40400000;
	mov.f32 	%f648, 0f00000000;
	@%p104 bra 	$L__BB0_104;
	setp.lt.f32 	%p105, %f20, 0f3727C5AC;
	mov.f32 	%f645, 0f3F800000;
	@%p105 bra 	$L__BB0_95;
	abs.f32 	%f465, %f21;
	setp.eq.f32 	%p106, %f465, 0f7F800000;
	setp.ltu.f32 	%p107, %f465, 0f47CE4780;
	or.pred  	%p108, %p107, %p106;
	selp.b32 	%r617, %r15, 0, %p107;
	mov.f32 	%f466, 0f00000000;
	mul.rn.f32 	%f467, %f21, %f466;
	selp.f32 	%f644, %f22, %f467, %p107;
	@%p108 bra 	$L__BB0_94;
	mov.b64 	%rd236, 0;
	mov.b32 	%r614, 0;
$L__BB0_90:
	.pragma "nounroll";
	mul.wide.u32 	%rd156, %r614, 4;
	mov.u64 	%rd157, __cudart_i2opi_f;
	add.s64 	%rd158, %rd157, %rd156;
	ld.global.nc.u32 	%r446, [%rd158];
	mov.b32 	%r447, %f21;
	shl.b32 	%r448, %r447, 8;
	or.b32  	%r449, %r448, -2147483648;
	mad.wide.u32 	%rd159, %r446, %r449, %rd236;
	shr.u64 	%rd236, %rd159, 32;
	add.s64 	%rd160, %rd2, %rd156;
	st.local.u32 	[%rd160], %rd159;
	add.s32 	%r614, %r614, 1;
	setp.ne.s32 	%p109, %r614, 6;
	@%p109 bra 	$L__BB0_90;
	setp.eq.s32 	%p110, %r16, 0;
	st.local.u32 	[%rd2+24], %rd236;
	ld.local.u32 	%r615, [%rd11+24];
	ld.local.u32 	%r616, [%rd11+20];
	@%p110 bra 	$L__BB0_93;
	shf.l.wrap.b32 	%r615, %r616, %r615, %r16;
	ld.local.u32 	%r450, [%rd11+16];
	shf.l.wrap.b32 	%r616, %r450, %r616, %r16;
$L__BB0_93:
	mov.b32 	%r451, %f21;
	setp.lt.s32 	%p111, %r451, 0;
	shr.u32 	%r452, %r615, 30;
	shf.l.wrap.b32 	%r453, %r616, %r615, 2;
	shl.b32 	%r454, %r616, 2;
	shr.u32 	%r455, %r453, 31;
	add.s32 	%r456, %r455, %r452;
	neg.s32 	%r457, %r456;
	selp.b32 	%r617, %r457, %r456, %p111;
	xor.b32  	%r458, %r453, %r451;
	shr.s32 	%r459, %r453, 31;
	xor.b32  	%r460, %r459, %r453;
	xor.b32  	%r461, %r459, %r454;
	cvt.u64.u32 	%rd161, %r460;
	shl.b64 	%rd162, %rd161, 32;
	cvt.u64.u32 	%rd163, %r461;
	or.b64  	%rd164, %rd162, %rd163;
	cvt.rn.f64.s64 	%fd17, %rd164;
	mul.f64 	%fd18, %fd17, 0d3BF921FB54442D19;
	cvt.rn.f32.f64 	%f468, %fd18;
	neg.f32 	%f469, %f468;
	setp.lt.s32 	%p112, %r458, 0;
	selp.f32 	%f644, %f469, %f468, %p112;
$L__BB0_94:
	mul.rn.f32 	%f470, %f644, %f644;
	and.b32  	%r462, %r617, 1;
	setp.eq.b32 	%p113, %r462, 1;
	selp.f32 	%f471, 0f3F800000, %f644, %p113;
	fma.rn.f32 	%f472, %f470, %f471, 0f00000000;
	fma.rn.f32 	%f473, %f470, 0f37CBAC00, 0fBAB607ED;
	selp.f32 	%f474, %f473, 0fB94D4153, %p113;
	selp.f32 	%f475, 0f3D2AAABB, 0f3C0885E4, %p113;
	fma.rn.f32 	%f476, %f474, %f470, %f475;
	selp.f32 	%f477, 0fBEFFFFFF, 0fBE2AAAA8, %p113;
	fma.rn.f32 	%f478, %f476, %f470, %f477;
	fma.rn.f32 	%f479, %f478, %f472, %f471;
	and.b32  	%r463, %r617, 2;
	setp.eq.s32 	%p114, %r463, 0;
	mov.f32 	%f480, 0f00000000;
	sub.f32 	%f481, %f480, %f479;
	selp.f32 	%f482, %f479, %f481, %p114;
	div.rn.f32 	%f645, %f482, %f21;
$L__BB0_95:
	setp.lt.f32 	%p115, %f23, 0f3727C5AC;
	mov.f32 	%f647, 0f3F800000;
	@%p115 bra 	$L__BB0_103;
	abs.f32 	%f484, %f24;
	setp.eq.f32 	%p116, %f484, 0f7F800000;
	setp.ltu.f32 	%p117, %f484, 0f47CE4780;
	or.pred  	%p118, %p117, %p116;
	selp.b32 	%r621, %r17, 0, %p117;
	mov.f32 	%f485, 0f00000000;
	mul.rn.f32 	%f486, %f24, %f485;
	selp.f32 	%f646, %f25, %f486, %p117;
	@%p118 bra 	$L__BB0_102;
	mov.b64 	%rd237, 0;
	mov.b32 	%r618, 0;
$L__BB0_98:
	.pragma "nounroll";
	mul.wide.u32 	%rd166, %r618, 4;
	mov.u64 	%rd167, __cudart_i2opi_f;
	add.s64 	%rd168, %rd167, %rd166;
	ld.global.nc.u32 	%r465, [%rd168];
	mov.b32 	%r466, %f24;
	shl.b32 	%r467, %r466, 8;
	or.b32  	%r468, %r467, -2147483648;
	mad.wide.u32 	%rd169, %r465, %r468, %rd237;
	shr.u64 	%rd237, %rd169, 32;
	add.s64 	%rd170, %rd1, %rd166;
	st.local.u32 	[%rd170], %rd169;
	add.s32 	%r618, %r618, 1;
	setp.ne.s32 	%p119, %r618, 6;
	@%p119 bra 	$L__BB0_98;
	mov.b32 	%r469, %f24;
	shr.u32 	%r470, %r469, 23;
	and.b32  	%r135, %r470, 31;
	setp.eq.s32 	%p120, %r135, 0;
	st.local.u32 	[%rd1+24], %rd237;
	ld.local.u32 	%r619, [%rd12+24];
	ld.local.u32 	%r620, [%rd12+20];
	@%p120 bra 	$L__BB0_101;
	shf.l.wrap.b32 	%r619, %r620, %r619, %r135;
	ld.local.u32 	%r471, [%rd12+16];
	shf.l.wrap.b32 	%r620, %r471, %r620, %r135;
$L__BB0_101:
	mov.b32 	%r472, %f24;
	setp.lt.s32 	%p121, %r472, 0;
	shr.u32 	%r473, %r619, 30;
	shf.l.wrap.b32 	%r474, %r620, %r619, 2;
	shl.b32 	%r475, %r620, 2;
	shr.u32 	%r476, %r474, 31;
	add.s32 	%r477, %r476, %r473;
	neg.s32 	%r478, %r477;
	selp.b32 	%r621, %r478, %r477, %p121;
	xor.b32  	%r479, %r474, %r472;
	shr.s32 	%r480, %r474, 31;
	xor.b32  	%r481, %r480, %r474;
	xor.b32  	%r482, %r480, %r475;
	cvt.u64.u32 	%rd171, %r481;
	shl.b64 	%rd172, %rd171, 32;
	cvt.u64.u32 	%rd173, %r482;
	or.b64  	%rd174, %rd172, %rd173;
	cvt.rn.f64.s64 	%fd19, %rd174;
	mul.f64 	%fd20, %fd19, 0d3BF921FB54442D19;
	cvt.rn.f32.f64 	%f487, %fd20;
	neg.f32 	%f488, %f487;
	setp.lt.s32 	%p122, %r479, 0;
	selp.f32 	%f646, %f488, %f487, %p122;
$L__BB0_102:
	mul.rn.f32 	%f489, %f646, %f646;
	and.b32  	%r483, %r621, 1;
	setp.eq.b32 	%p123, %r483, 1;
	selp.f32 	%f490, 0f3F800000, %f646, %p123;
	fma.rn.f32 	%f491, %f489, %f490, 0f00000000;
	fma.rn.f32 	%f492, %f489, 0f37CBAC00, 0fBAB607ED;
	selp.f32 	%f493, %f492, 0fB94D4153, %p123;
	selp.f32 	%f494, 0f3D2AAABB, 0f3C0885E4, %p123;
	fma.rn.f32 	%f495, %f493, %f489, %f494;
	selp.f32 	%f496, 0fBEFFFFFF, 0fBE2AAAA8, %p123;
	fma.rn.f32 	%f497, %f495, %f489, %f496;
	fma.rn.f32 	%f498, %f497, %f491, %f490;
	and.b32  	%r484, %r621, 2;
	setp.eq.s32 	%p124, %r484, 0;
	mov.f32 	%f499, 0f00000000;
	sub.f32 	%f500, %f499, %f498;
	selp.f32 	%f501, %f498, %f500, %p124;
	div.rn.f32 	%f647, %f501, %f24;
$L__BB0_103:
	mul.f32 	%f648, %f645, %f647;
$L__BB0_104:
	mul.f32 	%f502, %f613, %f648;
	add.s32 	%r485, %r3, %r52;
	add.s32 	%r486, %r485, 1;
	mul.wide.u32 	%rd175, %r486, 16;
	add.s64 	%rd176, %rd27, %rd175;
	ld.global.nc.v4.f32 	{%f503, %f504, %f505, %f506}, [%rd176];
	fma.rn.f32 	%f669, %f503, %f502, %f669;
	fma.rn.f32 	%f670, %f502, %f504, %f670;
	fma.rn.f32 	%f671, %f502, %f505, %f671;
	fma.rn.f32 	%f672, %f502, %f506, %f672;
	add.f32 	%f673, %f673, %f502;
$L__BB0_105:
	@%p3 bra 	$L__BB0_125;
	setp.geu.f32 	%p125, %f26, 0f40400000;
	mov.f32 	%f658, 0f00000000;
	@%p125 bra 	$L__BB0_124;
	setp.lt.f32 	%p126, %f26, 0f3727C5AC;
	mov.f32 	%f655, 0f3F800000;
	@%p126 bra 	$L__BB0_115;
	abs.f32 	%f509, %f27;
	setp.eq.f32 	%p127, %f509, 0f7F800000;
	setp.ltu.f32 	%p128, %f509, 0f47CE4780;
	or.pred  	%p129, %p128, %p127;
	selp.b32 	%r625, %r18, 0, %p128;
	mov.f32 	%f510, 0f00000000;
	mul.rn.f32 	%f511, %f27, %f510;
	selp.f32 	%f654, %f28, %f511, %p128;
	@%p129 bra 	$L__BB0_114;
	mov.b64 	%rd238, 0;
	mov.b32 	%r622, 0;
$L__BB0_110:
	.pragma "nounroll";
	mul.wide.u32 	%rd178, %r622, 4;
	mov.u64 	%rd179, __cudart_i2opi_f;
	add.s64 	%rd180, %rd179, %rd178;
	ld.global.nc.u32 	%r488, [%rd180];
	mov.b32 	%r489, %f27;
	shl.b32 	%r490, %r489, 8;
	or.b32  	%r491, %r490, -2147483648;
	mad.wide.u32 	%rd181, %r488, %r491, %rd238;
	shr.u64 	%rd238, %rd181, 32;
	add.s64 	%rd182, %rd2, %rd178;
	st.local.u32 	[%rd182], %rd181;
	add.s32 	%r622, %r622, 1;
	setp.ne.s32 	%p130, %r622, 6;
	@%p130 bra 	$L__BB0_110;
	mov.b32 	%r492, %f27;
	shr.u32 	%r493, %r492, 23;
	and.b32  	%r147, %r493, 31;
	setp.eq.s32 	%p131, %r147, 0;
	st.local.u32 	[%rd2+24], %rd238;
	ld.local.u32 	%r623, [%rd13+24];
	ld.local.u32 	%r624, [%rd13+20];
	@%p131 bra 	$L__BB0_113;
	shf.l.wrap.b32 	%r623, %r624, %r623, %r147;
	ld.local.u32 	%r494, [%rd13+16];
	shf.l.wrap.b32 	%r624, %r494, %r624, %r147;
$L__BB0_113:
	mov.b32 	%r495, %f27;
	setp.lt.s32 	%p132, %r495, 0;
	shr.u32 	%r496, %r623, 30;
	shf.l.wrap.b32 	%r497, %r624, %r623, 2;
	shl.b32 	%r498, %r624, 2;
	shr.u32 	%r499, %r497, 31;
	add.s32 	%r500, %r499, %r496;
	neg.s32 	%r501, %r500;
	selp.b32 	%r625, %r501, %r500, %p132;
	xor.b32  	%r502, %r497, %r495;
	shr.s32 	%r503, %r497, 31;
	xor.b32  	%r504, %r503, %r497;
	xor.b32  	%r505, %r503, %r498;
	cvt.u64.u32 	%rd183, %r504;
	shl.b64 	%rd184, %rd183, 32;
	cvt.u64.u32 	%rd185, %r505;
	or.b64  	%rd186, %rd184, %rd185;
	cvt.rn.f64.s64 	%fd21, %rd186;
	mul.f64 	%fd22, %fd21, 0d3BF921FB54442D19;
	cvt.rn.f32.f64 	%f512, %fd22;
	neg.f32 	%f513, %f512;
	setp.lt.s32 	%p133, %r502, 0;
	selp.f32 	%f654, %f513, %f512, %p133;
$L__BB0_114:
	mul.rn.f32 	%f514, %f654, %f654;
	and.b32  	%r506, %r625, 1;
	setp.eq.b32 	%p134, %r506, 1;
	selp.f32 	%f515, 0f3F800000, %f654, %p134;
	fma.rn.f32 	%f516, %f514, %f515, 0f00000000;
	fma.rn.f32 	%f517, %f514, 0f37CBAC00, 0fBAB607ED;
	selp.f32 	%f518, %f517, 0fB94D4153, %p134;
	selp.f32 	%f519, 0f3D2AAABB, 0f3C0885E4, %p134;
	fma.rn.f32 	%f520, %f518, %f514, %f519;
	selp.f32 	%f521, 0fBEFFFFFF, 0fBE2AAAA8, %p134;
	fma.rn.f32 	%f522, %f520, %f514, %f521;
	fma.rn.f32 	%f523, %f522, %f516, %f515;
	and.b32  	%r507, %r625, 2;
	setp.eq.s32 	%p135, %r507, 0;
	mov.f32 	%f524, 0f00000000;
	sub.f32 	%f525, %f524, %f523;
	selp.f32 	%f526, %f523, %f525, %p135;
	div.rn.f32 	%f655, %f526, %f27;
$L__BB0_115:
	setp.lt.f32 	%p136, %f29, 0f3727C5AC;
	mov.f32 	%f657, 0f3F800000;
	@%p136 bra 	$L__BB0_123;
	abs.f32 	%f528, %f30;
	setp.eq.f32 	%p137, %f528, 0f7F800000;
	setp.ltu.f32 	%p138, %f528, 0f47CE4780;
	or.pred  	%p139, %p138, %p137;
	selp.b32 	%r629, %r19, 0, %p138;
	mov.f32 	%f529, 0f00000000;
	mul.rn.f32 	%f530, %f30, %f529;
	selp.f32 	%f656, %f31, %f530, %p138;
	@%p139 bra 	$L__BB0_122;
	mov.b64 	%rd239, 0;
	mov.b32 	%r626, 0;
$L__BB0_118:
	.pragma "nounroll";
	mul.wide.u32 	%rd188, %r626, 4;
	mov.u64 	%rd189, __cudart_i2opi_f;
	add.s64 	%rd190, %rd189, %rd188;
	ld.global.nc.u32 	%r509, [%rd190];
	mov.b32 	%r510, %f30;
	shl.b32 	%r511, %r510, 8;
	or.b32  	%r512, %r511, -2147483648;
	mad.wide.u32 	%rd191, %r509, %r512, %rd239;
	shr.u64 	%rd239, %rd191, 32;
	add.s64 	%rd192, %rd1, %rd188;
	st.local.u32 	[%rd192], %rd191;
	add.s32 	%r626, %r626, 1;
	setp.ne.s32 	%p140, %r626, 6;
	@%p140 bra 	$L__BB0_118;
	mov.b32 	%r513, %f30;
	shr.u32 	%r514, %r513, 23;
	and.b32  	%r159, %r514, 31;
	setp.eq.s32 	%p141, %r159, 0;
	st.local.u32 	[%rd1+24], %rd239;
	ld.local.u32 	%r627, [%rd14+24];
	ld.local.u32 	%r628, [%rd14+20];
	@%p141 bra 	$L__BB0_121;
	shf.l.wrap.b32 	%r627, %r628, %r627, %r159;
	ld.local.u32 	%r515, [%rd14+16];
	shf.l.wrap.b32 	%r628, %r515, %r628, %r159;
$L__BB0_121:
	mov.b32 	%r516, %f30;
	setp.lt.s32 	%p142, %r516, 0;
	shr.u32 	%r517, %r627, 30;
	shf.l.wrap.b32 	%r518, %r628, %r627, 2;
	shl.b32 	%r519, %r628, 2;
	shr.u32 	%r520, %r518, 31;
	add.s32 	%r521, %r520, %r517;
	neg.s32 	%r522, %r521;
	selp.b32 	%r629, %r522, %r521, %p142;
	xor.b32  	%r523, %r518, %r516;
	shr.s32 	%r524, %r518, 31;
	xor.b32  	%r525, %r524, %r518;
	xor.b32  	%r526, %r524, %r519;
	cvt.u64.u32 	%rd193, %r525;
	shl.b64 	%rd194, %rd193, 32;
	cvt.u64.u32 	%rd195, %r526;
	or.b64  	%rd196, %rd194, %rd195;
	cvt.rn.f64.s64 	%fd23, %rd196;
	mul.f64 	%fd24, %fd23, 0d3BF921FB54442D19;
	cvt.rn.f32.f64 	%f531, %fd24;
	neg.f32 	%f532, %f531;
	setp.lt.s32 	%p143, %r523, 0;
	selp.f32 	%f656, %f532, %f531, %p143;
$L__BB0_122:
	mul.rn.f32 	%f533, %f656, %f656;
	and.b32  	%r527, %r629, 1;
	setp.eq.b32 	%p144, %r527, 1;
	selp.f32 	%f534, 0f3F800000, %f656, %p144;
	fma.rn.f32 	%f535, %f533, %f534, 0f00000000;
	fma.rn.f32 	%f536, %f533, 0f37CBAC00, 0fBAB607ED;
	selp.f32 	%f537, %f536, 0fB94D4153, %p144;
	selp.f32 	%f538, 0f3D2AAABB, 0f3C0885E4, %p144;
	fma.rn.f32 	%f539, %f537, %f533, %f538;
	selp.f32 	%f540, 0fBEFFFFFF, 0fBE2AAAA8, %p144;
	fma.rn.f32 	%f541, %f539, %f533, %f540;
	fma.rn.f32 	%f542, %f541, %f535, %f534;
	and.b32  	%r528, %r629, 2;
	setp.eq.s32 	%p145, %r528, 0;
	mov.f32 	%f543, 0f00000000;
	sub.f32 	%f544, %f543, %f542;
	selp.f32 	%f545, %f542, %f544, %p145;
	div.rn.f32 	%f657, %f545, %f30;
$L__BB0_123:
	mul.f32 	%f658, %f655, %f657;
$L__BB0_124:
	mul.f32 	%f546, %f613, %f658;
	add.s32 	%r529, %r3, %r52;
	add.s32 	%r530, %r529, 2;
	mul.wide.u32 	%rd197, %r530, 16;
	add.s64 	%rd198, %rd27, %rd197;
	ld.global.nc.v4.f32 	{%f547, %f548, %f549, %f550}, [%rd198];
	fma.rn.f32 	%f669, %f547, %f546, %f669;
	fma.rn.f32 	%f670, %f546, %f548, %f670;
	fma.rn.f32 	%f671, %f546, %f549, %f671;
	fma.rn.f32 	%f672, %f546, %f550, %f672;
	add.f32 	%f673, %f673, %f546;
$L__BB0_125:
	ld.param.u32 	%r576, [resize_lanczos_kernel_param_2];
	setp.lt.s32 	%p146, %r3, -3;
	add.s32 	%r531, %r3, 3;
	setp.ge.s32 	%p147, %r531, %r576;
	or.pred  	%p148, %p146, %p147;
	@%p148 bra 	$L__BB0_145;
	setp.geu.f32 	%p149, %f32, 0f40400000;
	mov.f32 	%f668, 0f00000000;
	@%p149 bra 	$L__BB0_144;
	setp.lt.f32 	%p150, %f32, 0f3727C5AC;
	mov.f32 	%f665, 0f3F800000;
	@%p150 bra 	$L__BB0_135;
	abs.f32 	%f553, %f33;
	setp.eq.f32 	%p151, %f553, 0f7F800000;
	setp.ltu.f32 	%p152, %f553, 0f47CE4780;
	or.pred  	%p153, %p152, %p151;
	selp.b32 	%r633, %r20, 0, %p152;
	mov.f32 	%f554, 0f00000000;
	mul.rn.f32 	%f555, %f33, %f554;
	selp.f32 	%f664, %f34, %f555, %p152;
	@%p153 bra 	$L__BB0_134;
	mov.b64 	%rd240, 0;
	mov.b32 	%r630, 0;
$L__BB0_130:
	.pragma "nounroll";
	mul.wide.u32 	%rd200, %r630, 4;
	mov.u64 	%rd201, __cudart_i2opi_f;
	add.s64 	%rd202, %rd201, %rd200;
	ld.global.nc.u32 	%r533, [%rd202];
	mov.b32 	%r534, %f33;
	shl.b32 	%r535, %r534, 8;
	or.b32  	%r536, %r535, -2147483648;
	mad.wide.u32 	%rd203, %r533, %r536, %rd240;
	shr.u64 	%rd240, %rd203, 32;
	add.s64 	%rd204, %rd2, %rd200;
	st.local.u32 	[%rd204], %rd203;
	add.s32 	%r630, %r630, 1;
	setp.ne.s32 	%p154, %r630, 6;
	@%p154 bra 	$L__BB0_130;
	setp.eq.s32 	%p155, %r21, 0;
	st.local.u32 	[%rd2+24], %rd240;
	ld.local.u32 	%r631, [%rd15+24];
	ld.local.u32 	%r632, [%rd15+20];
	@%p155 bra 	$L__BB0_133;
	shf.l.wrap.b32 	%r631, %r632, %r631, %r21;
	ld.local.u32 	%r537, [%rd15+16];
	shf.l.wrap.b32 	%r632, %r537, %r632, %r21;
$L__BB0_133:
	mov.b32 	%r538, %f33;
	setp.lt.s32 	%p156, %r538, 0;
	shr.u32 	%r539, %r631, 30;
	shf.l.wrap.b32 	%r540, %r632, %r631, 2;
	shl.b32 	%r541, %r632, 2;
	shr.u32 	%r542, %r540, 31;
	add.s32 	%r543, %r542, %r539;
	neg.s32 	%r544, %r543;
	selp.b32 	%r633, %r544, %r543, %p156;
	xor.b32  	%r545, %r540, %r538;
	shr.s32 	%r546, %r540, 31;
	xor.b32  	%r547, %r546, %r540;
	xor.b32  	%r548, %r546, %r541;
	cvt.u64.u32 	%rd205, %r547;
	shl.b64 	%rd206, %rd205, 32;
	cvt.u64.u32 	%rd207, %r548;
	or.b64  	%rd208, %rd206, %rd207;
	cvt.rn.f64.s64 	%fd25, %rd208;
	mul.f64 	%fd26, %fd25, 0d3BF921FB54442D19;
	cvt.rn.f32.f64 	%f556, %fd26;
	neg.f32 	%f557, %f556;
	setp.lt.s32 	%p157, %r545, 0;
	selp.f32 	%f664, %f557, %f556, %p157;
$L__BB0_134:
	mul.rn.f32 	%f558, %f664, %f664;
	and.b32  	%r549, %r633, 1;
	setp.eq.b32 	%p158, %r549, 1;
	selp.f32 	%f559, 0f3F800000, %f664, %p158;
	fma.rn.f32 	%f560, %f558, %f559, 0f00000000;
	fma.rn.f32 	%f561, %f558, 0f37CBAC00, 0fBAB607ED;
	selp.f32 	%f562, %f561, 0fB94D4153, %p158;
	selp.f32 	%f563, 0f3D2AAABB, 0f3C0885E4, %p158;
	fma.rn.f32 	%f564, %f562, %f558, %f563;
	selp.f32 	%f565, 0fBEFFFFFF, 0fBE2AAAA8, %p158;
	fma.rn.f32 	%f566, %f564, %f558, %f565;
	fma.rn.f32 	%f567, %f566, %f560, %f559;
	and.b32  	%r550, %r633, 2;
	setp.eq.s32 	%p159, %r550, 0;
	mov.f32 	%f568, 0f00000000;
	sub.f32 	%f569, %f568, %f567;
	selp.f32 	%f570, %f567, %f569, %p159;
	div.rn.f32 	%f665, %f570, %f33;
$L__BB0_135:
	setp.lt.f32 	%p160, %f35, 0f3727C5AC;
	mov.f32 	%f667, 0f3F800000;
	@%p160 bra 	$L__BB0_143;
	abs.f32 	%f572, %f36;
	setp.eq.f32 	%p161, %f572, 0f7F800000;
	setp.ltu.f32 	%p162, %f572, 0f47CE4780;
	or.pred  	%p163, %p162, %p161;
	selp.b32 	%r637, %r22, 0, %p162;
	mov.f32 	%f573, 0f00000000;
	mul.rn.f32 	%f574, %f36, %f573;
	selp.f32 	%f666, %f37, %f574, %p162;
	@%p163 bra 	$L__BB0_142;
	mov.b64 	%rd241, 0;
	mov.b32 	%r634, 0;
$L__BB0_138:
	.pragma "nounroll";
	mul.wide.u32 	%rd210, %r634, 4;
	mov.u64 	%rd211, __cudart_i2opi_f;
	add.s64 	%rd212, %rd211, %rd210;
	ld.global.nc.u32 	%r552, [%rd212];
	mov.b32 	%r553, %f36;
	shl.b32 	%r554, %r553, 8;
	or.b32  	%r555, %r554, -2147483648;
	mad.wide.u32 	%rd213, %r552, %r555, %rd241;
	shr.u64 	%rd241, %rd213, 32;
	add.s64 	%rd214, %rd1, %rd210;
	st.local.u32 	[%rd214], %rd213;
	add.s32 	%r634, %r634, 1;
	setp.ne.s32 	%p164, %r634, 6;
	@%p164 bra 	$L__BB0_138;
	setp.eq.s32 	%p165, %r23, 0;
	st.local.u32 	[%rd1+24], %rd241;
	ld.local.u32 	%r635, [%rd16+24];
	ld.local.u32 	%r636, [%rd16+20];
	@%p165 bra 	$L__BB0_141;
	shf.l.wrap.b32 	%r635, %r636, %r635, %r23;
	ld.local.u32 	%r556, [%rd16+16];
	shf.l.wrap.b32 	%r636, %r556, %r636, %r23;
$L__BB0_141:
	mov.b32 	%r557, %f36;
	setp.lt.s32 	%p166, %r557, 0;
	shr.u32 	%r558, %r635, 30;
	shf.l.wrap.b32 	%r559, %r636, %r635, 2;
	shl.b32 	%r560, %r636, 2;
	shr.u32 	%r561, %r559, 31;
	add.s32 	%r562, %r561, %r558;
	neg.s32 	%r563, %r562;
	selp.b32 	%r637, %r563, %r562, %p166;
	xor.b32  	%r564, %r559, %r557;
	shr.s32 	%r565, %r559, 31;
	xor.b32  	%r566, %r565, %r559;
	xor.b32  	%r567, %r565, %r560;
	cvt.u64.u32 	%rd215, %r566;
	shl.b64 	%rd216, %rd215, 32;
	cvt.u64.u32 	%rd217, %r567;
	or.b64  	%rd218, %rd216, %rd217;
	cvt.rn.f64.s64 	%fd27, %rd218;
	mul.f64 	%fd28, %fd27, 0d3BF921FB54442D19;
	cvt.rn.f32.f64 	%f575, %fd28;
	neg.f32 	%f576, %f575;
	setp.lt.s32 	%p167, %r564, 0;
	selp.f32 	%f666, %f576, %f575, %p167;
$L__BB0_142:
	mul.rn.f32 	%f577, %f666, %f666;
	and.b32  	%r568, %r637, 1;
	setp.eq.b32 	%p168, %r568, 1;
	selp.f32 	%f578, 0f3F800000, %f666, %p168;
	fma.rn.f32 	%f579, %f577, %f578, 0f00000000;
	fma.rn.f32 	%f580, %f577, 0f37CBAC00, 0fBAB607ED;
	selp.f32 	%f581, %f580, 0fB94D4153, %p168;
	selp.f32 	%f582, 0f3D2AAABB, 0f3C0885E4, %p168;
	fma.rn.f32 	%f583, %f581, %f577, %f582;
	selp.f32 	%f584, 0fBEFFFFFF, 0fBE2AAAA8, %p168;
	fma.rn.f32 	%f585, %f583, %f577, %f584;
	fma.rn.f32 	%f586, %f585, %f579, %f578;
	and.b32  	%r569, %r637, 2;
	setp.eq.s32 	%p169, %r569, 0;
	mov.f32 	%f587, 0f00000000;
	sub.f32 	%f588, %f587, %f586;
	selp.f32 	%f589, %f586, %f588, %p169;
	div.rn.f32 	%f667, %f589, %f36;
$L__BB0_143:
	mul.f32 	%f668, %f665, %f667;
$L__BB0_144:
	mul.f32 	%f590, %f613, %f668;
	add.s32 	%r570, %r3, %r52;
	add.s32 	%r571, %r570, 3;
	mul.wide.u32 	%rd219, %r571, 16;
	add.s64 	%rd220, %rd27, %rd219;
	ld.global.nc.v4.f32 	{%f591, %f592, %f593, %f594}, [%rd220];
	fma.rn.f32 	%f669, %f591, %f590, %f669;
	fma.rn.f32 	%f670, %f590, %f592, %f670;
	fma.rn.f32 	%f671, %f590, %f593, %f671;
	fma.rn.f32 	%f672, %f590, %f594, %f672;
	add.f32 	%f673, %f673, %f590;
$L__BB0_145:
	add.s32 	%r581, %r581, 1;
	setp.ne.s32 	%p170, %r581, 4;
	@%p170 bra 	$L__BB0_2;
	setp.leu.f32 	%p171, %f673, 0f00000000;
	@%p171 bra 	$L__BB0_148;
	rcp.rn.f32 	%f595, %f673;
	mul.f32 	%f669, %f669, %f595;
	mul.f32 	%f670, %f670, %f595;
	mul.f32 	%f671, %f671, %f595;
	mul.f32 	%f672, %f672, %f595;
$L__BB0_148:
	ld.param.u32 	%r580, [resize_lanczos_kernel_param_4];
	ld.param.u64 	%rd225, [resize_lanczos_kernel_param_1];
	min.f32 	%f596, %f669, 0f3F800000;
	max.f32 	%f597, %f596, 0f00000000;
	min.f32 	%f598, %f670, 0f3F800000;
	max.f32 	%f599, %f598, 0f00000000;
	min.f32 	%f600, %f671, 0f3F800000;
	max.f32 	%f601, %f600, 0f00000000;
	min.f32 	%f602, %f672, 0f3F800000;
	max.f32 	%f603, %f602, 0f00000000;
	mad.lo.s32 	%r572, %r580, %r2, %r1;
	cvta.to.global.u64 	%rd221, %rd225;
	mul.wide.u32 	%rd222, %r572, 16;
	add.s64 	%rd223, %rd221, %rd222;
	st.global.v4.f32 	[%rd223], {%f597, %f599, %f601, %f603};
$L__BB0_149:
	ret;

}


// ===== COMPILED SASS (sm_100) =====

	.target	sm_100

	.elftype	@"ET_EXEC"


//--------------------- .note.nv.tkinfo           --------------------------
	.section	.note.nv.tkinfo,"",@"SHT_NOTE"
	.sectionflags	@"SHF_NOTE_NV_TKINFO"
	.tkinfo
        /*0018*/ 	.word	0x00000002
        /*0030*/ 	.string	""
        /*0030*/ 	.string	"ptxas"
        /*0030*/ 	.string	"Cuda compilation tools, release 13.0, V13.0.88"
        /*0030*/ 	.string	"Build cuda_13.0.r13.0/compiler.36424714_0"
        /*0030*/ 	.string	"-arch sm_100 -m 64 "



//--------------------- .note.nv.cuinfo           --------------------------
	.section	.note.nv.cuinfo,"",@"SHT_NOTE"
	.sectionflags	@"SHF_NOTE_NV_CUINFO"
        /*0018*/ 	.short	0x0002
        /*001a*/ 	.short	0x0064
        /*001c*/ 	.short	0x0082
	.zero		2


//--------------------- .nv.info                  --------------------------
	.section	.nv.info,"",@"SHT_CUDA_INFO"
	.align	4


	//----- nvinfo : EIATTR_REGCOUNT
	.align		4
        /*0000*/ 	.byte	0x04, 0x2f
        /*0002*/ 	.short	(.L_2 - .L_1)
	.align		4
.L_1:
        /*0004*/ 	.word	index@(resize_lanczos_kernel)
        /*0008*/ 	.word	0x0000005a


	//----- nvinfo : EIATTR_FRAME_SIZE
	.align		4
.L_2:
        /*000c*/ 	.byte	0x04, 0x11
        /*000e*/ 	.short	(.L_4 - .L_3)
	.align		4
.L_3:
        /*0010*/ 	.word	index@($__internal_1_$__cuda_sm3x_div_rn_noftz_f32_slowpath)
        /*0014*/ 	.word	0x00000020


	//----- nvinfo : EIATTR_FRAME_SIZE
	.align		4
.L_4:
        /*0018*/ 	.byte	0x04, 0x11
        /*001a*/ 	.short	(.L_6 - .L_5)
	.align		4
.L_5:
        /*001c*/ 	.word	index@($__internal_0_$__cuda_sm20_rcp_rn_f32_slowpath)
        /*0020*/ 	.word	0x00000020


	//----- nvinfo : EIATTR_FRAME_SIZE
	.align		4
.L_6:
        /*0024*/ 	.byte	0x04, 0x11
        /*0026*/ 	.short	(.L_8 - .L_7)
	.align		4
.L_7:
        /*0028*/ 	.word	index@(resize_lanczos_kernel)
        /*002c*/ 	.word	0x00000020


	//----- nvinfo : EIATTR_MIN_STACK_SIZE
	.align		4
.L_8:
        /*0030*/ 	.byte	0x04, 0x12
        /*0032*/ 	.short	(.L_10 - .L_9)
	.align		4
.L_9:
        /*0034*/ 	.word	index@(resize_lanczos_kernel)
        /*0038*/ 	.word	0x00000020
.L_10:


//--------------------- .nv.compat                --------------------------
	.section	.nv.compat,"",@"SHT_CUDA_COMPAT_INFO"
	.align	4
        /*0000*/ 	.byte	0x02, 0x09, 0x00, 0x00, 0x02, 0x02, 0x01, 0x00, 0x02, 0x05, 0x05, 0x00, 0x03, 0x07, 0x01, 0x01
        /*0010*/ 	.byte	0x02, 0x03, 0x00, 0x00, 0x02, 0x06, 0x01, 0x00, 0x04, 0x0b, 0x08, 0x00, 0x01, 0x00, 0x00, 0x00
        /*0020*/ 	.byte	0x00, 0x00, 0x00, 0x00


//--------------------- .nv.info.resize_lanczos_kernel --------------------------
	.section	.nv.info.resize_lanczos_kernel,"",@"SHT_CUDA_INFO"
	.sectionflags	@""
	.align	4


	//----- nvinfo : EIATTR_CUDA_API_VERSION
	.align		4
        /*0000*/ 	.byte	0x04, 0x37
        /*0002*/ 	.short	(.L_12 - .L_11)
.L_11:
        /*0004*/ 	.word	0x00000082


	//----- nvinfo : EIATTR_KPARAM_INFO
	.align		4
.L_12:
        /*0008*/ 	.byte	0x04, 0x17
        /*000a*/ 	.short	(.L_14 - .L_13)
.L_13:
        /*000c*/ 	.word	0x00000000
        /*0010*/ 	.short	0x0005
        /*0012*/ 	.short	0x001c
        /*0014*/ 	.byte	0x00, 0xf0, 0x11, 0x00


	//----- nvinfo : EIATTR_KPARAM_INFO
	.align		4
.L_14:
        /*0018*/ 	.byte	0x04, 0x17
        /*001a*/ 	.short	(.L_16 - .L_15)
.L_15:
        /*001c*/ 	.word	0x00000000
        /*0020*/ 	.short	0x0004
        /*0022*/ 	.short	0x0018
        /*0024*/ 	.byte	0x00, 0xf0, 0x11, 0x00


	//----- nvinfo : EIATTR_KPARAM_INFO
	.align		4
.L_16:
        /*0028*/ 	.byte	0x04, 0x17
        /*002a*/ 	.short	(.L_18 - .L_17)
.L_17:
        /*002c*/ 	.word	0x00000000
        /*0030*/ 	.short	0x0003
        /*0032*/ 	.short	0x0014
        /*0034*/ 	.byte	0x00, 0xf0, 0x11, 0x00


	//----- nvinfo : EIATTR_KPARAM_INFO
	.align		4
.L_18:
        /*0038*/ 	.byte	0x04, 0x17
        /*003a*/ 	.short	(.L_20 - .L_19)
.L_19:
        /*003c*/ 	.word	0x00000000
        /*0040*/ 	.short	0x0002
        /*0042*/ 	.short	0x0010
        /*0044*/ 	.byte	0x00, 0xf0, 0x11, 0x00


	//----- nvinfo : EIATTR_KPARAM_INFO
	.align		4
.L_20:
        /*0048*/ 	.byte	0x04, 0x17
        /*004a*/ 	.short	(.L_22 - .L_21)
.L_21:
        /*004c*/ 	.word	0x00000000
        /*0050*/ 	.short	0x0001
        /*0052*/ 	.short	0x0008
        /*0054*/ 	.byte	0x00, 0xf5, 0x21, 0x00


	//----- nvinfo : EIATTR_KPARAM_INFO
	.align		4
.L_22:
        /*0058*/ 	.byte	0x04, 0x17
        /*005a*/ 	.short	(.L_24 - .L_23)
.L_23:
        /*005c*/ 	.word	0x00000000
        /*0060*/ 	.short	0x0000
        /*0062*/ 	.short	0x0000
        /*0064*/ 	.byte	0x00, 0xf5, 0x21, 0x00


	//----- nvinfo : EIATTR_SPARSE_MMA_MASK
	.align		4
.L_24:
        /*0068*/ 	.byte	0x03, 0x50
        /*006a*/ 	.short	0x0000


	//----- nvinfo : EIATTR_MAXREG_COUNT
	.align		4
        /*006c*/ 	.byte	0x03, 0x1b
        /*006e*/ 	.short	0x00ff


	//----- nvinfo : EIATTR_MERCURY_ISA_VERSION
	.align		4
        /*0070*/ 	.byte	0x03, 0x5f
        /*0072*/ 	.short	0x0101


	//----- nvinfo : EIATTR_VRC_CTA_INIT_COUNT
	.align		4
        /*0074*/ 	.byte	0x02, 0x4a
	.zero		1
	.zero		1


	//----- nvinfo : EIATTR_EXIT_INSTR_OFFSETS
	.align		4
        /*0078*/ 	.byte	0x04, 0x1c
        /*007a*/ 	.short	(.L_26 - .L_25)


	//   ....[0]....
.L_25:
        /*007c*/ 	.word	0x000000d0


	//   ....[1]....
        /*0080*/ 	.word	0x00006d80


	//----- nvinfo : EIATTR_CRS_STACK_SIZE
	.align		4
.L_26:
        /*0084*/ 	.byte	0x04, 0x1e
        /*0086*/ 	.short	(.L_28 - .L_27)
.L_27:
        /*0088*/ 	.word	0x00000000


	//----- nvinfo : EIATTR_CBANK_PARAM_SIZE
	.align		4
.L_28:
        /*008c*/ 	.byte	0x03, 0x19
        /*008e*/ 	.short	0x0020


	//----- nvinfo : EIATTR_PARAM_CBANK
	.align		4
        /*0090*/ 	.byte	0x04, 0x0a
        /*0092*/ 	.short	(.L_30 - .L_29)
	.align		4
.L_29:
        /*0094*/ 	.word	index@(.nv.constant0.resize_lanczos_kernel)
        /*0098*/ 	.short	0x0380
        /*009a*/ 	.short	0x0020


	//----- nvinfo : EIATTR_SW_WAR
	.align		4
.L_30:
        /*009c*/ 	.byte	0x04, 0x36
        /*009e*/ 	.short	(.L_32 - .L_31)
.L_31:
        /*00a0*/ 	.word	0x00000008
.L_32:


//--------------------- .nv.callgraph             --------------------------
	.section	.nv.callgraph,"",@"SHT_CUDA_CALLGRAPH"
	.align	4
	.sectionentsize	8
	.align		4
        /*0000*/ 	.word	0x00000000
	.align		4
        /*0004*/ 	.word	0xffffffff
	.align		4
        /*0008*/ 	.word	0x00000000
	.align		4
        /*000c*/ 	.word	0xfffffffe
	.align		4
        /*0010*/ 	.word	0x00000000
	.align		4
        /*0014*/ 	.word	0xfffffffd
	.align		4
        /*0018*/ 	.word	0x00000000
	.align		4
        /*001c*/ 	.word	0xfffffffc


//--------------------- .nv.constant4             --------------------------
	.section	.nv.constant4,"a",@progbits
	.align	8
	.align		8
.nv.constant4:
        /*0000*/ 	.dword	__cudart_i2opi_f


//--------------------- .text.resize_lanczos_kernel --------------------------
	.section	.text.resize_lanczos_kernel,"ax",@progbits
	.align	128
        .global         resize_lanczos_kernel
        .type           resize_lanczos_kernel,@function
        .size           resize_lanczos_kernel,(.L_x_149 - resize_lanczos_kernel)
        .other          resize_lanczos_kernel,@"STO_CUDA_ENTRY STV_DEFAULT"
resize_lanczos_kernel:
.text.resize_lanczos_kernel:
[----:B------:R-:W0:Y:S01]  /*0000*/  LDC R1, c[0x0][0x37c] ;  /* 0x0000df00ff017b82 */ /* 0x000e220000000800 */
[----:B------:R-:W1:Y:S07]  /*0010*/  S2R R5, SR_TID.Y ;  /* 0x0000000000057919 */ /* 0x000e6e0000002200 */
[----:B------:R-:W2:Y:S01]  /*0020*/  LDC R0, c[0x0][0x360] ;  /* 0x0000d800ff007b82 */ /* 0x000ea20000000800 */
[----:B------:R-:W3:Y:S01]  /*0030*/  LDCU.64 UR6, c[0x0][0x398] ;  /* 0x00007300ff0677ac */ /* 0x000ee20008000a00 */
[----:B0-----:R-:W-:Y:S01]  /*0040*/  VIADD R1, R1, 0xffffffe0 ;  /* 0xffffffe001017836 */ /* 0x001fe20000000000 */
[----:B------:R-:W2:Y:S05]  /*0050*/  S2R R3, SR_TID.X ;  /* 0x0000000000037919 */ /* 0x000eaa0000002100 */
[----:B------:R-:W1:Y:S08]  /*0060*/  S2UR UR5, SR_CTAID.Y ;  /* 0x00000000000579c3 */ /* 0x000e700000002600 */
[----:B------:R-:W1:Y:S08]  /*0070*/  LDC R2, c[0x0][0x364] ;  /* 0x0000d900ff027b82 */ /* 0x000e700000000800 */
[----:B------:R-:W2:Y:S01]  /*0080*/  S2UR UR4, SR_CTAID.X ;  /* 0x00000000000479c3 */ /* 0x000ea20000002500 */
[----:B-1----:R-:W-:-:S05]  /*0090*/  IMAD R2, R2, UR5, R5 ;  /* 0x0000000502027c24 */ /* 0x002fca000f8e0205 */
[----:B---3--:R-:W-:Y:S01]  /*00a0*/  ISETP.GE.U32.AND P0, PT, R2, UR7, PT ;  /* 0x0000000702007c0c */ /* 0x008fe2000bf06070 */
[----:B--2---:R-:W-:-:S05]  /*00b0*/  IMAD R0, R0, UR4, R3 ;  /* 0x0000000400007c24 */ /* 0x004fca000f8e0203 */
[----:B------:R-:W-:-:S13]  /*00c0*/  ISETP.GE.U32.OR P0, PT, R0, UR6, P0 ;  /* 0x0000000600007c0c */ /* 0x000fda0008706470 */
[----:B------:R-:W-:Y:S05]  /*00d0*/  @P0 EXIT ;  /* 0x000000000000094d */ /* 0x000fea0003800000 */
[----:B------:R-:W0:Y:S01]  /*00e0*/  LDCU UR4, c[0x0][0x390] ;  /* 0x00007200ff0477ac */ /* 0x000e220008000800 */
[----:B------:R-:W-:-:S04]  /*00f0*/  I2FP.F32.U32 R25, UR6 ;  /* 0x0000000600197c45 */ /* 0x000fc80008201000 */
[----:B------:R-:W1:Y:S01]  /*0100*/  MUFU.RCP R0, R25 ;  /* 0x0000001900007308 */ /* 0x000e620000001000 */
[----:B0-----:R-:W-:-:S07]  /*0110*/  I2FP.F32.U32 R24, UR4 ;  /* 0x0000000400187c45 */ /* 0x001fce0008201000 */
[----:B------:R-:W0:Y:S01]  /*0120*/  FCHK P0, R24, R25 ;  /* 0x0000001918007302 */ /* 0x000e220000000000 */
[----:B-1----:R-:W-:-:S04]  /*0130*/  FFMA R3, -R25, R0, 1 ;  /* 0x3f80000019037423 */ /* 0x002fc80000000100 */
[----:B------:R-:W-:-:S04]  /*0140*/  FFMA R3, R0, R3, R0 ;  /* 0x0000000300037223 */ /* 0x000fc80000000000 */
[----:B------:R-:W-:-:S04]  /*0150*/  FFMA R0, R24, R3, RZ ;  /* 0x0000000318007223 */ /* 0x000fc800000000ff */
[----:B------:R-:W-:-:S04]  /*0160*/  FFMA R2, -R25, R0, R24 ;  /* 0x0000000019027223 */ /* 0x000fc80000000118 */
[----:B------:R-:W-:Y:S01]  /*0170*/  FFMA R53, R3, R2, R0 ;  /* 0x0000000203357223 */ /* 0x000fe20000000000 */
[----:B0-----:R-:W-:Y:S06]  /*0180*/  @!P0 BRA `(.L_x_0) ;  /* 0x00000000000c8947 */ /* 0x001fec0003800000 */
[----:B------:R-:W-:-:S07]  /*0190*/  MOV R81, 0x1b0 ;  /* 0x000001b000517802 */ /* 0x000fce0000000f00 */
[----:B------:R-:W-:Y:S05]  /*01a0*/  CALL.REL.NOINC `($__internal_1_$__cuda_sm3x_div_rn_noftz_f32_slowpath) ;  /* 0x0000006c00d07944 */ /* 0x000fea0003c00000 */
[----:B------:R-:W-:-:S07]  /*01b0*/  IMAD.MOV.U32 R53, RZ, RZ, R26 ;  /* 0x000000ffff357224 */ /* 0x000fce00078e001a */
.L_x_0:
[----:B------:R-:W0:Y:S02]  /*01c0*/  LDCU UR4, c[0x0][0x39c] ;  /* 0x00007380ff0477ac */ /* 0x000e240008000800 */
[----:B0-----:R-:W-:Y:S01]  /*01d0*/  I2FP.F32.U32 R25, UR4 ;  /* 0x0000000400197c45 */ /* 0x001fe20008201000 */
[----:B------:R-:W0:Y:S03]  /*01e0*/  LDCU UR4, c[0x0][0x394] ;  /* 0x00007280ff0477ac */ /* 0x000e260008000800 */
[----:B------:R-:W1:Y:S01]  /*01f0*/  MUFU.RCP R0, R25 ;  /* 0x0000001900007308 */ /* 0x000e620000001000 */
[----:B0-----:R-:W-:Y:S01]  /*0200*/  I2FP.F32.U32 R24, UR4 ;  /* 0x0000000400187c45 */ /* 0x001fe20008201000 */
[----:B-1----:R-:W-:-:S06]  /*0210*/  FFMA R3, -R25, R0, 1 ;  /* 0x3f80000019037423 */ /* 0x002fcc0000000100 */
[----:B------:R-:W0:Y:S01]  /*0220*/  FCHK P0, R24, R25 ;  /* 0x0000001918007302 */ /* 0x000e220000000000 */
        /* <DEDUP_REMOVED lines=8> */
.L_x_1:
[----:B------:R-:W0:Y:S01]  /*02b0*/  S2R R0, SR_TID.X ;  /* 0x0000000000007919 */ /* 0x000e220000002100 */
[----:B------:R-:W0:Y:S01]  /*02c0*/  S2UR UR4, SR_CTAID.X ;  /* 0x00000000000479c3 */ /* 0x000e220000002500 */
[----:B------:R-:W-:Y:S02]  /*02d0*/  HFMA2 R77, -RZ, RZ, 1.666015625, -0.052093505859375 ;  /* 0x3eaaaaabff4d7431 */ /* 0x000fe400000001ff */
[----:B------:R-:W-:Y:S01]  /*02e0*/  IMAD.MOV.U32 R4, RZ, RZ, 0x40400000 ;  /* 0x40400000ff047424 */ /* 0x000fe200078e00ff */
[----:B------:R-:W1:Y:S01]  /*02f0*/  S2R R5, SR_TID.Y ;  /* 0x0000000000057919 */ /* 0x000e620000002200 */
[----:B------:R-:W-:Y:S03]  /*0300*/  BSSY.RECONVERGENT B2, `(.L_x_2) ;  /* 0x000002a000027945 */ /* 0x000fe60003800200 */
[----:B------:R-:W0:Y:S01]  /*0310*/  LDC R79, c[0x0][0x360] ;  /* 0x0000d800ff4f7b82 */ /* 0x000e220000000800 */
[----:B------:R-:W-:-:S04]  /*0320*/  FFMA R4, R77, -R4, 1 ;  /* 0x3f8000004d047423 */ /* 0x000fc80000000804 */
[----:B------:R-:W-:-:S03]  /*0330*/  FFMA R77, R4, R77, 0.3333333432674407959 ;  /* 0x3eaaaaab044d7423 */ /* 0x000fc6000000004d */
[----:B------:R-:W1:Y:S01]  /*0340*/  LDC R78, c[0x0][0x364] ;  /* 0x0000d900ff4e7b82 */ /* 0x000e620000000800 */
[----:B0-----:R-:W-:-:S07]  /*0350*/  IMAD R79, R79, UR4, R0 ;  /* 0x000000044f4f7c24 */ /* 0x001fce000f8e0200 */
[----:B------:R-:W1:Y:S01]  /*0360*/  S2UR UR4, SR_CTAID.Y ;  /* 0x00000000000479c3 */ /* 0x000e620000002600 */
[----:B------:R-:W-:-:S05]  /*0370*/  I2FP.F32.U32 R0, R79 ;  /* 0x0000004f00007245 */ /* 0x000fca0000201000 */
[----:B------:R-:W-:-:S04]  /*0380*/  FADD R0, R0, 0.5 ;  /* 0x3f00000000007421 */ /* 0x000fc80000000000 */
[----:B------:R-:W-:-:S04]  /*0390*/  FFMA R53, R0, R53, -0.5 ;  /* 0xbf00000000357423 */ /* 0x000fc80000000035 */
[----:B------:R-:W-:-:S06]  /*03a0*/  FADD R35, R53, 0.5 ;  /* 0x3f00000035237421 */ /* 0x000fcc0000000000 */
[----:B------:R-:W0:Y:S01]  /*03b0*/  F2I.FLOOR.NTZ R35, R35 ;  /* 0x0000002300237305 */ /* 0x000e220000207100 */
[----:B-1----:R-:W-:-:S05]  /*03c0*/  IMAD R78, R78, UR4, R5 ;  /* 0x000000044e4e7c24 */ /* 0x002fca000f8e0205 */
[----:B------:R-:W-:-:S05]  /*03d0*/  I2FP.F32.U32 R2, R78 ;  /* 0x0000004e00027245 */ /* 0x000fca0000201000 */
[----:B------:R-:W-:Y:S01]  /*03e0*/  FADD R2, R2, 0.5 ;  /* 0x3f00000002027421 */ /* 0x000fe20000000000 */
[----:B0-----:R-:W-:-:S03]  /*03f0*/  VIADD R0, R35, 0xfffffffe ;  /* 0xfffffffe23007836 */ /* 0x001fc60000000000 */
[----:B------:R-:W-:Y:S02]  /*0400*/  FFMA R33, R2, R33, -0.5 ;  /* 0xbf00000002217423 */ /* 0x000fe40000000021 */
[----:B------:R-:W-:-:S05]  /*0410*/  I2FP.F32.U32 R0, R0 ;  /* 0x0000000000007245 */ /* 0x000fca0000201000 */
[----:B------:R-:W-:-:S04]  /*0420*/  FADD R0, R53, -R0 ;  /* 0x8000000035007221 */ /* 0x000fc80000000000 */
[----:B------:R-:W-:Y:S01]  /*0430*/  FMUL R34, R0, 3.1415927410125732422 ;  /* 0x40490fdb00227820 */ /* 0x000fe20000400000 */
[----:B------:R-:W-:Y:S03]  /*0440*/  FCHK P0, R0, 3 ;  /* 0x4040000000007902 */ /* 0x000fe60000000000 */
[----:B------:R-:W-:Y:S01]  /*0450*/  FMUL R3, R34, 0.63661974668502807617 ;  /* 0x3f22f98322037820 */ /* 0x000fe20000400000 */
[----:B------:R-:W-:-:S04]  /*0460*/  SHF.R.U32.HI R31, RZ, 0x17, R34 ;  /* 0x00000017ff1f7819 */ /* 0x000fc80000011622 */
[C---:B------:R-:W-:Y:S01]  /*0470*/  LOP3.LUT R6, R31.reuse, 0xe0, RZ, 0xc0, !PT ;  /* 0x000000e01f067812 */ /* 0x040fe200078ec0ff */
[----:B------:R-:W0:Y:S01]  /*0480*/  F2I.NTZ R3, R3 ;  /* 0x0000000300037305 */ /* 0x000e220000203100 */
[----:B------:R-:W-:-:S03]  /*0490*/  LOP3.LUT R31, R31, 0x1f, RZ, 0xc0, !PT ;  /* 0x0000001f1f1f7812 */ /* 0x000fc600078ec0ff */
[----:B------:R-:W-:-:S05]  /*04a0*/  VIADD R6, R6, 0xffffff80 ;  /* 0xffffff8006067836 */ /* 0x000fca0000000000 */
[----:B------:R-:W-:-:S05]  /*04b0*/  SHF.R.U32.HI R30, RZ, 0x5, R6 ;  /* 0x00000005ff1e7819 */ /* 0x000fca0000011606 */
[----:B------:R-:W-:Y:S01]  /*04c0*/  IMAD R30, R30, -0x4, R1 ;  /* 0xfffffffc1e1e7824 */ /* 0x000fe200078e0201 */
[----:B0-----:R-:W-:Y:S01]  /*04d0*/  I2FP.F32.S32 R5, R3 ;  /* 0x0000000300057245 */ /* 0x001fe20000201400 */
[----:B------:R-:W-:-:S04]  /*04e0*/  FFMA R3, R0, R77, RZ ;  /* 0x0000004d00037223 */ /* 0x000fc800000000ff */
[----:B------:R-:W-:Y:S01]  /*04f0*/  FFMA R4, R5, -1.5707962512969970703, R34 ;  /* 0xbfc90fda05047823 */ /* 0x000fe20000000022 */
[----:B------:R-:W-:-:S03]  /*0500*/  FFMA R8, R3, -3, R0 ;  /* 0xc040000003087823 */ /* 0x000fc60000000000 */
[----:B------:R-:W-:Y:S01]  /*0510*/  FFMA R4, R5, -7.5497894158615963534e-08, R4 ;  /* 0xb3a2216805047823 */ /* 0x000fe20000000004 */
[----:B------:R-:W-:-:S03]  /*0520*/  FFMA R77, R77, R8, R3 ;  /* 0x000000084d4d7223 */ /* 0x000fc60000000003 */
[----:B------:R-:W-:Y:S01]  /*0530*/  FFMA R32, R5, -5.3903029534742383927e-15, R4 ;  /* 0xa7c234c505207823 */ /* 0x000fe20000000004 */
[----:B------:R-:W-:Y:S06]  /*0540*/  @!P0 BRA `(.L_x_3) ;  /* 0x0000000000148947 */ /* 0x000fec0003800000 */
[----:B------:R-:W-:Y:S01]  /*0550*/  IMAD.MOV.U32 R24, RZ, RZ, R0 ;  /* 0x000000ffff187224 */ /* 0x000fe200078e0000 */
[----:B------:R-:W-:Y:S01]  /*0560*/  MOV R81, 0x590 ;  /* 0x0000059000517802 */ /* 0x000fe20000000f00 */
[----:B------:R-:W-:-:S07]  /*0570*/  IMAD.MOV.U32 R25, RZ, RZ, 0x40400000 ;  /* 0x40400000ff197424 */ /* 0x000fce00078e00ff */
[----:B------:R-:W-:Y:S05]  /*0580*/  CALL.REL.NOINC `($__internal_1_$__cuda_sm3x_div_rn_noftz_f32_slowpath) ;  /* 0x0000006800d87944 */ /* 0x000fea0003c00000 */
[----:B------:R-:W-:-:S07]  /*0590*/  MOV R77, R26 ;  /* 0x0000001a004d7202 */ /* 0x000fce0000000f00 */
.L_x_3:
[----:B------:R-:W-:Y:S05]  /*05a0*/  BSYNC.RECONVERGENT B2 ;  /* 0x0000000000027941 */ /* 0x000fea0003800200 */
.L_x_2:
[----:B------:R-:W-:Y:S02]  /*05b0*/  VIADD R2, R35, 0xffffffff ;  /* 0xffffffff23027836 */ /* 0x000fe40000000000 */
[----:B------:R-:W-:Y:S01]  /*05c0*/  FMUL R29, R77, 3.1415927410125732422 ;  /* 0x40490fdb4d1d7820 */ /* 0x000fe20000400000 */
[----:B------:R-:W-:Y:S01]  /*05d0*/  IMAD.MOV.U32 R3, RZ, RZ, 0x3eaaaaab ;  /* 0x3eaaaaabff037424 */ /* 0x000fe200078e00ff */
[----:B------:R-:W0:Y:S01]  /*05e0*/  LDCU UR4, c[0x0][0x390] ;  /* 0x00007200ff0477ac */ /* 0x000e220008000800 */
[----:B------:R-:W-:Y:S01]  /*05f0*/  BSSY.RECONVERGENT B2, `(.L_x_4) ;  /* 0x000002a000027945 */ /* 0x000fe20003800200 */
[----:B------:R-:W-:Y:S01]  /*0600*/  I2FP.F32.U32 R2, R2 ;  /* 0x0000000200027245 */ /* 0x000fe20000201000 */
[----:B------:R-:W-:-:S04]  /*0610*/  FMUL R23, R29, 0.63661974668502807617 ;  /* 0x3f22f9831d177820 */ /* 0x000fc80000400000 */
[----:B------:R-:W-:Y:S01]  /*0620*/  FADD R28, R53, -R2 ;  /* 0x80000002351c7221 */ /* 0x000fe20000000000 */
[----:B------:R-:W-:Y:S01]  /*0630*/  IMAD.MOV.U32 R2, RZ, RZ, 0x40400000 ;  /* 0x40400000ff027424 */ /* 0x000fe200078e00ff */
[----:B------:R-:W1:Y:S02]  /*0640*/  F2I.NTZ R23, R23 ;  /* 0x0000001700177305 */ /* 0x000e640000203100 */
[----:B------:R-:W-:Y:S01]  /*0650*/  FMUL R22, R28, 3.1415927410125732422 ;  /* 0x40490fdb1c167820 */ /* 0x000fe20000400000 */
[----:B------:R-:W-:-:S03]  /*0660*/  FFMA R2, R3, -R2, 1 ;  /* 0x3f80000003027423 */ /* 0x000fc60000000802 */
[----:B------:R-:W-:Y:S01]  /*0670*/  FMUL R4, R22, 0.63661974668502807617 ;  /* 0x3f22f98316047820 */ /* 0x000fe20000400000 */
[----:B------:R-:W-:Y:S01]  /*0680*/  FFMA R3, R2, R3, 0.3333333432674407959 ;  /* 0x3eaaaaab02037423 */ /* 0x000fe20000000003 */
[----:B------:R-:W-:Y:S01]  /*0690*/  SHF.R.U32.HI R2, RZ, 0x17, R29 ;  /* 0x00000017ff027819 */ /* 0x000fe2000001161d */
[----:B------:R-:W-:Y:S01]  /*06a0*/  FCHK P1, R28, 3 ;  /* 0x404000001c007902 */ /* 0x000fe20000020000 */
[----:B------:R-:W-:Y:S01]  /*06b0*/  SHF.R.U32.HI R18, RZ, 0x17, R22 ;  /* 0x00000017ff127819 */ /* 0x000fe20000011616 */
[----:B------:R-:W-:Y:S01]  /*06c0*/  FFMA R5, R3, R28, RZ ;  /* 0x0000001c03057223 */ /* 0x000fe200000000ff */
[----:B------:R-:W-:Y:S02]  /*06d0*/  LOP3.LUT R2, R2, 0xe0, RZ, 0xc0, !PT ;  /* 0x000000e002027812 */ /* 0x000fe400078ec0ff */
[----:B------:R-:W-:Y:S01]  /*06e0*/  LOP3.LUT R7, R18, 0xe0, RZ, 0xc0, !PT ;  /* 0x000000e012077812 */ /* 0x000fe200078ec0ff */
[----:B------:R-:W-:Y:S01]  /*06f0*/  FFMA R76, R5, -3, R28 ;  /* 0xc0400000054c7823 */ /* 0x000fe2000000001c */
[----:B-1----:R-:W-:Y:S01]  /*0700*/  I2FP.F32.S32 R6, R23 ;  /* 0x0000001700067245 */ /* 0x002fe20000201400 */
[----:B------:R-:W1:Y:S01]  /*0710*/  F2I.NTZ R4, R4 ;  /* 0x0000000400047305 */ /* 0x000e620000203100 */
[----:B------:R-:W-:-:S02]  /*0720*/  VIADD R2, R2, 0xffffff80 ;  /* 0xffffff8002027836 */ /* 0x000fc40000000000 */
[----:B------:R-:W-:Y:S01]  /*0730*/  FFMA R76, R3, R76, R5 ;  /* 0x0000004c034c7223 */ /* 0x000fe20000000005 */
[----:B------:R-:W-:Y:S01]  /*0740*/  IADD3 R7, PT, PT, R7, -0x80, RZ ;  /* 0xffffff8007077810 */ /* 0x000fe20007ffe0ff */
[C---:B------:R-:W-:Y:S01]  /*0750*/  FFMA R3, R6.reuse, -1.5707962512969970703, R29 ;  /* 0xbfc90fda06037823 */ /* 0x040fe2000000001d */
[C---:B0-----:R-:W-:Y:S02]  /*0760*/  ISETP.GT.AND P0, PT, R35.reuse, UR4, PT ;  /* 0x0000000423007c0c */ /* 0x041fe4000bf04270 */
[----:B------:R-:W-:Y:S01]  /*0770*/  SHF.R.U32.HI R2, RZ, 0x5, R2 ;  /* 0x00000005ff027819 */ /* 0x000fe20000011602 */
[----:B------:R-:W-:Y:S01]  /*0780*/  FFMA R3, R6, -7.5497894158615963534e-08, R3 ;  /* 0xb3a2216806037823 */ /* 0x000fe20000000003 */
[----:B------:R-:W-:Y:S02]  /*0790*/  ISETP.LT.OR P0, PT, R35, 0x1, P0 ;  /* 0x000000012300780c */ /* 0x000fe40000701670 */
[----:B------:R-:W-:Y:S01]  /*07a0*/  LOP3.LUT R18, R18, 0x1f, RZ, 0xc0, !PT ;  /* 0x0000001f12127812 */ /* 0x000fe200078ec0ff */
[----:B------:R-:W-:Y:S01]  /*07b0*/  FFMA R21, R6, -5.3903029534742383927e-15, R3 ;  /* 0xa7c234c506157823 */ /* 0x000fe20000000003 */
[----:B------:R-:W-:Y:S01]  /*07c0*/  IMAD R19, R2, -0x4, R1 ;  /* 0xfffffffc02137824 */ /* 0x000fe200078e0201 */
[----:B-1----:R-:W-:-:S05]  /*07d0*/  I2FP.F32.S32 R5, R4 ;  /* 0x0000000400057245 */ /* 0x002fca0000201400 */
[----:B------:R-:W-:-:S04]  /*07e0*/  FFMA R4, R5, -1.5707962512969970703, R22 ;  /* 0xbfc90fda05047823 */ /* 0x000fc80000000016 */
[----:B------:R-:W-:Y:S01]  /*07f0*/  FFMA R20, R5, -7.5497894158615963534e-08, R4 ;  /* 0xb3a2216805147823 */ /* 0x000fe20000000004 */
[----:B------:R-:W-:-:S03]  /*0800*/  SHF.R.U32.HI R4, RZ, 0x5, R7 ;  /* 0x00000005ff047819 */ /* 0x000fc60000011607 */
[----:B------:R-:W-:Y:S02]  /*0810*/  FFMA R20, R5, -5.3903029534742383927e-15, R20 ;  /* 0xa7c234c505147823 */ /* 0x000fe40000000014 */
[----:B------:R-:W-:Y:S01]  /*0820*/  IMAD R17, R4, -0x4, R1 ;  /* 0xfffffffc04117824 */ /* 0x000fe200078e0201 */
[----:B------:R-:W-:Y:S06]  /*0830*/  @!P1 BRA `(.L_x_5) ;  /* 0x0000000000149947 */ /* 0x000fec0003800000 */
[----:B------:R-:W-:Y:S01]  /*0840*/  IMAD.MOV.U32 R24, RZ, RZ, R28 ;  /* 0x000000ffff187224 */ /* 0x000fe200078e001c */
[----:B------:R-:W-:Y:S01]  /*0850*/  MOV R81, 0x880 ;  /* 0x0000088000517802 */ /* 0x000fe20000000f00 */
[----:B------:R-:W-:-:S07]  /*0860*/  IMAD.MOV.U32 R25, RZ, RZ, 0x40400000 ;  /* 0x40400000ff197424 */ /* 0x000fce00078e00ff */
[----:B------:R-:W-:Y:S05]  /*0870*/  CALL.REL.NOINC `($__internal_1_$__cuda_sm3x_div_rn_noftz_f32_slowpath) ;  /* 0x00000068001c7944 */ /* 0x000fea0003c00000 */
[----:B------:R-:W-:-:S07]  /*0880*/  IMAD.MOV.U32 R76, RZ, RZ, R26 ;  /* 0x000000ffff4c7224 */ /* 0x000fce00078e001a */
.L_x_5:
[----:B------:R-:W-:Y:S05]  /*0890*/  BSYNC.RECONVERGENT B2 ;  /* 0x0000000000027941 */ /* 0x000fea0003800200 */
.L_x_4:
[----:B------:R-:W-:Y:S01]  /*08a0*/  I2FP.F32.U32 R2, R35 ;  /* 0x0000002300027245 */ /* 0x000fe20000201000 */
[----:B------:R-:W-:Y:S02]  /*08b0*/  HFMA2 R3, -RZ, RZ, 2.125, 0 ;  /* 0x40400000ff037431 */ /* 0x000fe400000001ff */
[----:B------:R-:W-:Y:S01]  /*08c0*/  FMUL R16, R76, 3.1415927410125732422 ;  /* 0x40490fdb4c107820 */ /* 0x000fe20000400000 */
[----:B------:R-:W-:Y:S01]  /*08d0*/  BSSY.RECONVERGENT B2, `(.L_x_6) ;  /* 0x0000027000027945 */ /* 0x000fe20003800200 */
[----:B------:R-:W-:Y:S01]  /*08e0*/  FADD R15, R53, -R2 ;  /* 0x80000002350f7221 */ /* 0x000fe20000000000 */
[----:B------:R-:W-:Y:S02]  /*08f0*/  IMAD.MOV.U32 R2, RZ, RZ, 0x3eaaaaab ;  /* 0x3eaaaaabff027424 */ /* 0x000fe400078e00ff */
[----:B------:R-:W-:Y:S01]  /*0900*/  FMUL R14, R16, 0.63661974668502807617 ;  /* 0x3f22f983100e7820 */ /* 0x000fe20000400000 */
[----:B------:R-:W-:Y:S01]  /*0910*/  FMUL R13, R15, 3.1415927410125732422 ;  /* 0x40490fdb0f0d7820 */ /* 0x000fe20000400000 */
[----:B------:R-:W-:Y:S01]  /*0920*/  FCHK P1, R15, 3 ;  /* 0x404000000f007902 */ /* 0x000fe20000020000 */
[----:B------:R-:W-:-:S02]  /*0930*/  FFMA R3, R2, -R3, 1 ;  /* 0x3f80000002037423 */ /* 0x000fc40000000803 */
[----:B------:R-:W-:Y:S01]  /*0940*/  FMUL R12, R13, 0.63661974668502807617 ;  /* 0x3f22f9830d0c7820 */ /* 0x000fe20000400000 */
[----:B------:R-:W-:Y:S01]  /*0950*/  SHF.R.U32.HI R9, RZ, 0x17, R13 ;  /* 0x00000017ff097819 */ /* 0x000fe2000001160d */
[----:B------:R-:W-:-:S03]  /*0960*/  FFMA R2, R3, R2, 0.3333333432674407959 ;  /* 0x3eaaaaab03027423 */ /* 0x000fc60000000002 */
[----:B------:R-:W0:Y:S01]  /*0970*/  F2I.NTZ R14, R14 ;  /* 0x0000000e000e7305 */ /* 0x000e220000203100 */
[----:B------:R-:W-:-:S04]  /*0980*/  FFMA R4, R2, R15, RZ ;  /* 0x0000000f02047223 */ /* 0x000fc800000000ff */
[----:B------:R-:W-:-:S03]  /*0990*/  FFMA R75, R4, -3, R15 ;  /* 0xc0400000044b7823 */ /* 0x000fc6000000000f */
[----:B------:R-:W1:Y:S01]  /*09a0*/  F2I.NTZ R12, R12 ;  /* 0x0000000c000c7305 */ /* 0x000e620000203100 */
[----:B------:R-:W-:Y:S01]  /*09b0*/  FFMA R75, R2, R75, R4 ;  /* 0x0000004b024b7223 */ /* 0x000fe20000000004 */
[----:B------:R-:W-:Y:S02]  /*09c0*/  SHF.R.U32.HI R2, RZ, 0x17, R16 ;  /* 0x00000017ff027819 */ /* 0x000fe40000011610 */
[C---:B------:R-:W-:Y:S02]  /*09d0*/  LOP3.LUT R4, R9.reuse, 0xe0, RZ, 0xc0, !PT ;  /* 0x000000e009047812 */ /* 0x040fe400078ec0ff */
[----:B------:R-:W-:Y:S02]  /*09e0*/  LOP3.LUT R3, R2, 0xe0, RZ, 0xc0, !PT ;  /* 0x000000e002037812 */ /* 0x000fe400078ec0ff */
[----:B0-----:R-:W-:Y:S01]  /*09f0*/  I2FP.F32.S32 R11, R14 ;  /* 0x0000000e000b7245 */ /* 0x001fe20000201400 */
[----:B------:R-:W-:Y:S01]  /*0a00*/  VIADD R6, R4, 0xffffff80 ;  /* 0xffffff8004067836 */ /* 0x000fe20000000000 */
[----:B------:R-:W-:Y:S01]  /*0a10*/  LOP3.LUT R9, R9, 0x1f, RZ, 0xc0, !PT ;  /* 0x0000001f09097812 */ /* 0x000fe200078ec0ff */
[----:B------:R-:W-:-:S02]  /*0a20*/  VIADD R3, R3, 0xffffff80 ;  /* 0xffffff8003037836 */ /* 0x000fc40000000000 */
[----:B------:R-:W-:Y:S01]  /*0a30*/  FFMA R2, R11, -1.5707962512969970703, R16 ;  /* 0xbfc90fda0b027823 */ /* 0x000fe20000000010 */
[----:B-1----:R-:W-:-:S03]  /*0a40*/  I2FP.F32.S32 R10, R12 ;  /* 0x0000000c000a7245 */ /* 0x002fc60000201400 */
[C---:B------:R-:W-:Y:S01]  /*0a50*/  FFMA R4, R11.reuse, -7.5497894158615963534e-08, R2 ;  /* 0xb3a221680b047823 */ /* 0x040fe20000000002 */
[----:B------:R-:W-:Y:S01]  /*0a60*/  SHF.R.U32.HI R8, RZ, 0x5, R3 ;  /* 0x00000005ff087819 */ /* 0x000fe20000011603 */
[----:B------:R-:W-:Y:S01]  /*0a70*/  FFMA R5, R10, -1.5707962512969970703, R13 ;  /* 0xbfc90fda0a057823 */ /* 0x000fe2000000000d */
[----:B------:R-:W-:Y:S01]  /*0a80*/  SHF.R.U32.HI R2, RZ, 0x5, R6 ;  /* 0x00000005ff027819 */ /* 0x000fe20000011606 */
[----:B------:R-:W-:Y:S02]  /*0a90*/  FFMA R11, R11, -5.3903029534742383927e-15, R4 ;  /* 0xa7c234c50b0b7823 */ /* 0x000fe40000000004 */
[----:B------:R-:W-:Y:S02]  /*0aa0*/  IMAD R8, R8, -0x4, R1 ;  /* 0xfffffffc08087824 */ /* 0x000fe400078e0201 */
[----:B------:R-:W-:Y:S01]  /*0ab0*/  FFMA R5, R10, -7.5497894158615963534e-08, R5 ;  /* 0xb3a221680a057823 */ /* 0x000fe20000000005 */
[----:B------:R-:W-:-:S03]  /*0ac0*/  IMAD R7, R2, -0x4, R1 ;  /* 0xfffffffc02077824 */ /* 0x000fc600078e0201 */
[----:B------:R-:W-:Y:S01]  /*0ad0*/  FFMA R10, R10, -5.3903029534742383927e-15, R5 ;  /* 0xa7c234c50a0a7823 */ /* 0x000fe20000000005 */
[----:B------:R-:W-:Y:S06]  /*0ae0*/  @!P1 BRA `(.L_x_7) ;  /* 0x0000000000149947 */ /* 0x000fec0003800000 */
[----:B------:R-:W-:Y:S01]  /*0af0*/  IMAD.MOV.U32 R24, RZ, RZ, R15 ;  /* 0x000000ffff187224 */ /* 0x000fe200078e000f */
[----:B------:R-:W-:Y:S01]  /*0b00*/  MOV R81, 0xb30 ;  /* 0x00000b3000517802 */ /* 0x000fe20000000f00 */
[----:B------:R-:W-:-:S07]  /*0b10*/  IMAD.MOV.U32 R25, RZ, RZ, 0x40400000 ;  /* 0x40400000ff197424 */ /* 0x000fce00078e00ff */
[----:B------:R-:W-:Y:S05]  /*0b20*/  CALL.REL.NOINC `($__internal_1_$__cuda_sm3x_div_rn_noftz_f32_slowpath) ;  /* 0x0000006400707944 */ /* 0x000fea0003c00000 */
[----:B------:R-:W-:-:S07]  /*0b30*/  MOV R75, R26 ;  /* 0x0000001a004b7202 */ /* 0x000fce0000000f00 */
.L_x_7:
[----:B------:R-:W-:Y:S05]  /*0b40*/  BSYNC.RECONVERGENT B2 ;  /* 0x0000000000027941 */ /* 0x000fea0003800200 */
.L_x_6:
[----:B------:R-:W-:Y:S02]  /*0b50*/  VIADD R24, R35, 0x1 ;  /* 0x0000000123187836 */ /* 0x000fe40000000000 */
[----:B------:R-:W-:Y:S01]  /*0b60*/  FMUL R6, R75, 3.1415927410125732422 ;  /* 0x40490fdb4b067820 */ /* 0x000fe20000400000 */
[----:B------:R-:W0:Y:S01]  /*0b70*/  LDCU UR4, c[0x0][0x390] ;  /* 0x00007200ff0477ac */ /* 0x000e220008000800 */
[----:B------:R-:W-:Y:S01]  /*0b80*/  IMAD.MOV.U32 R74, RZ, RZ, 0x3eaaaaab ;  /* 0x3eaaaaabff4a7424 */ /* 0x000fe200078e00ff */
[----:B------:R-:W-:Y:S01]  /*0b90*/  BSSY.RECONVERGENT B2, `(.L_x_8) ;  /* 0x000002b000027945 */ /* 0x000fe20003800200 */
[----:B------:R-:W-:Y:S01]  /*0ba0*/  I2FP.F32.U32 R2, R24 ;  /* 0x0000001800027245 */ /* 0x000fe20000201000 */
[----:B------:R-:W-:Y:S01]  /*0bb0*/  FMUL R4, R6, 0.63661974668502807617 ;  /* 0x3f22f98306047820 */ /* 0x000fe20000400000 */
[----:B------:R-:W-:Y:S01]  /*0bc0*/  IMAD.MOV.U32 R25, RZ, RZ, 0x40400000 ;  /* 0x40400000ff197424 */ /* 0x000fe200078e00ff */
[----:B------:R-:W-:Y:S02]  /*0bd0*/  SHF.R.U32.HI R38, RZ, 0x17, R6 ;  /* 0x00000017ff267819 */ /* 0x000fe40000011606 */
[----:B------:R-:W-:Y:S01]  /*0be0*/  FADD R5, R53, -R2 ;  /* 0x8000000235057221 */ /* 0x000fe20000000000 */
[----:B------:R-:W-:Y:S01]  /*0bf0*/  FFMA R25, R74, -R25, 1 ;  /* 0x3f8000004a197423 */ /* 0x000fe20000000819 */
[----:B------:R-:W1:Y:S02]  /*0c00*/  F2I.NTZ R4, R4 ;  /* 0x0000000400047305 */ /* 0x000e640000203100 */
[----:B------:R-:W-:Y:S01]  /*0c10*/  FMUL R3, R5, 3.1415927410125732422 ;  /* 0x40490fdb05037820 */ /* 0x000fe20000400000 */
[----:B------:R-:W-:-:S03]  /*0c20*/  FFMA R74, R25, R74, 0.3333333432674407959 ;  /* 0x3eaaaaab194a7423 */ /* 0x000fc6000000004a */
[----:B------:R-:W-:Y:S01]  /*0c30*/  FMUL R2, R3, 0.63661974668502807617 ;  /* 0x3f22f98303027820 */ /* 0x000fe20000400000 */
[----:B------:R-:W-:Y:S01]  /*0c40*/  FFMA R26, R74, R5, RZ ;  /* 0x000000054a1a7223 */ /* 0x000fe200000000ff */
[----:B0-----:R-:W-:Y:S01]  /*0c50*/  ISETP.GE.AND P1, PT, R24, UR4, PT ;  /* 0x0000000418007c0c */ /* 0x001fe2000bf26270 */
[----:B------:R-:W-:Y:S01]  /*0c60*/  FCHK P2, R5, 3 ;  /* 0x4040000005007902 */ /* 0x000fe20000040000 */
[----:B------:R-:W-:Y:S01]  /*0c70*/  SHF.R.U32.HI R27, RZ, 0x17, R3 ;  /* 0x00000017ff1b7819 */ /* 0x000fe20000011603 */
[----:B------:R-:W-:Y:S01]  /*0c80*/  FFMA R37, R26, -3, R5 ;  /* 0xc04000001a257823 */ /* 0x000fe20000000005 */
[----:B------:R-:W-:Y:S02]  /*0c90*/  ISETP.LT.OR P1, PT, R35, -0x1, P1 ;  /* 0xffffffff2300780c */ /* 0x000fe40000f21670 */
[----:B-1----:R-:W-:Y:S01]  /*0ca0*/  I2FP.F32.S32 R25, R4 ;  /* 0x0000000400197245 */ /* 0x002fe20000201400 */
[----:B------:R-:W-:Y:S02]  /*0cb0*/  FFMA R74, R74, R37, R26 ;  /* 0x000000254a4a7223 */ /* 0x000fe4000000001a */
[----:B------:R-:W0:Y:S01]  /*0cc0*/  F2I.NTZ R2, R2 ;  /* 0x0000000200027305 */ /* 0x000e220000203100 */
[----:B------:R-:W-:Y:S01]  /*0cd0*/  LOP3.LUT R26, R38, 0xe0, RZ, 0xc0, !PT ;  /* 0x000000e0261a7812 */ /* 0x000fe200078ec0ff */
[----:B------:R-:W-:Y:S01]  /*0ce0*/  FFMA R24, R25, -1.5707962512969970703, R6 ;  /* 0xbfc90fda19187823 */ /* 0x000fe20000000006 */
[----:B------:R-:W-:-:S02]  /*0cf0*/  LOP3.LUT R37, R27, 0xe0, RZ, 0xc0, !PT ;  /* 0x000000e01b257812 */ /* 0x000fc400078ec0ff */
[----:B------:R-:W-:Y:S01]  /*0d00*/  LOP3.LUT R38, R38, 0x1f, RZ, 0xc0, !PT ;  /* 0x0000001f26267812 */ /* 0x000fe200078ec0ff */
[----:B------:R-:W-:-:S04]  /*0d10*/  FFMA R24, R25, -7.5497894158615963534e-08, R24 ;  /* 0xb3a2216819187823 */ /* 0x000fc80000000018 */
[----:B------:R-:W-:Y:S01]  /*0d20*/  FFMA R36, R25, -5.3903029534742383927e-15, R24 ;  /* 0xa7c234c519247823 */ /* 0x000fe20000000018 */
[----:B------:R-:W-:Y:S01]  /*0d30*/  VIADD R24, R26, 0xffffff80 ;  /* 0xffffff801a187836 */ /* 0x000fe20000000000 */
[----:B------:R-:W-:Y:S02]  /*0d40*/  IADD3 R26, PT, PT, R37, -0x80, RZ ;  /* 0xffffff80251a7810 */ /* 0x000fe40007ffe0ff */
[----:B0-----:R-:W-:Y:S02]  /*0d50*/  I2FP.F32.S32 R40, R2 ;  /* 0x0000000200287245 */ /* 0x001fe40000201400 */
[----:B------:R-:W-:Y:S02]  /*0d60*/  SHF.R.U32.HI R24, RZ, 0x5, R24 ;  /* 0x00000005ff187819 */ /* 0x000fe40000011618 */
[----:B------:R-:W-:Y:S01]  /*0d70*/  SHF.R.U32.HI R26, RZ, 0x5, R26 ;  /* 0x00000005ff1a7819 */ /* 0x000fe2000001161a */
[----:B------:R-:W-:Y:S02]  /*0d80*/  FFMA R25, R40, -1.5707962512969970703, R3 ;  /* 0xbfc90fda28197823 */ /* 0x000fe40000000003 */
[----:B------:R-:W-:-:S02]  /*0d90*/  IMAD R39, R24, -0x4, R1 ;  /* 0xfffffffc18277824 */ /* 0x000fc400078e0201 */
[----:B------:R-:W-:Y:S01]  /*0da0*/  FFMA R25, R40, -7.5497894158615963534e-08, R25 ;  /* 0xb3a2216828197823 */ /* 0x000fe20000000019 */
[----:B------:R-:W-:-:S03]  /*0db0*/  IMAD R41, R26, -0x4, R1 ;  /* 0xfffffffc1a297824 */ /* 0x000fc600078e0201 */
[----:B------:R-:W-:Y:S01]  /*0dc0*/  FFMA R37, R40, -5.3903029534742383927e-15, R25 ;  /* 0xa7c234c528257823 */ /* 0x000fe20000000019 */
[----:B------:R-:W-:Y:S01]  /*0dd0*/  LOP3.LUT R40, R27, 0x1f, RZ, 0xc0, !PT ;  /* 0x0000001f1b287812 */ /* 0x000fe200078ec0ff */
[----:B------:R-:W-:Y:S06]  /*0de0*/  @!P2 BRA `(.L_x_9) ;  /* 0x000000000014a947 */ /* 0x000fec0003800000 */
[----:B------:R-:W-:Y:S01]  /*0df0*/  IMAD.MOV.U32 R24, RZ, RZ, R5 ;  /* 0x000000ffff187224 */ /* 0x000fe200078e0005 */
[----:B------:R-:W-:Y:S01]  /*0e00*/  MOV R81, 0xe30 ;  /* 0x00000e3000517802 */ /* 0x000fe20000000f00 */
[----:B------:R-:W-:-:S07]  /*0e10*/  IMAD.MOV.U32 R25, RZ, RZ, 0x40400000 ;  /* 0x40400000ff197424 */ /* 0x000fce00078e00ff */
[----:B------:R-:W-:Y:S05]  /*0e20*/  CALL.REL.NOINC `($__internal_1_$__cuda_sm3x_div_rn_noftz_f32_slowpath) ;  /* 0x0000006000b07944 */ /* 0x000fea0003c00000 */
[----:B------:R-:W-:-:S07]  /*0e30*/  IMAD.MOV.U32 R74, RZ, RZ, R26 ;  /* 0x000000ffff4a7224 */ /* 0x000fce00078e001a */
.L_x_9:
[----:B------:R-:W-:Y:S05]  /*0e40*/  BSYNC.RECONVERGENT B2 ;  /* 0x0000000000027941 */ /* 0x000fea0003800200 */
.L_x_8:
[----:B------:R-:W-:Y:S02]  /*0e50*/  VIADD R27, R35, 0x2 ;  /* 0x00000002231b7836 */ /* 0x000fe40000000000 */
[----:B------:R-:W-:Y:S01]  /*0e60*/  FMUL R42, R74, 3.1415927410125732422 ;  /* 0x40490fdb4a2a7820 */ /* 0x000fe20000400000 */
[----:B------:R-:W0:Y:S01]  /*0e70*/  LDCU UR4, c[0x0][0x390] ;  /* 0x00007200ff0477ac */ /* 0x000e220008000800 */
[----:B------:R-:W-:Y:S02]  /*0e80*/  HFMA2 R26, -RZ, RZ, 1.666015625, -0.052093505859375 ;  /* 0x3eaaaaabff1a7431 */ /* 0x000fe400000001ff */
[----:B------:R-:W-:Y:S01]  /*0e90*/  IMAD.MOV.U32 R25, RZ, RZ, 0x40400000 ;  /* 0x40400000ff197424 */ /* 0x000fe200078e00ff */
[----:B------:R-:W-:Y:S01]  /*0ea0*/  I2FP.F32.U32 R24, R27 ;  /* 0x0000001b00187245 */ /* 0x000fe20000201000 */
[----:B------:R-:W-:Y:S01]  /*0eb0*/  FMUL R44, R42, 0.63661974668502807617 ;  /* 0x3f22f9832a2c7820 */ /* 0x000fe20000400000 */
[----:B------:R-:W-:Y:S03]  /*0ec0*/  BSSY.RECONVERGENT B2, `(.L_x_10) ;  /* 0x0000026000027945 */ /* 0x000fe60003800200 */
[----:B------:R-:W-:Y:S01]  /*0ed0*/  FADD R43, R53, -R24 ;  /* 0x80000018352b7221 */ /* 0x000fe20000000000 */
[----:B------:R-:W-:Y:S01]  /*0ee0*/  SHF.R.U32.HI R24, RZ, 0x17, R42 ;  /* 0x00000017ff187819 */ /* 0x000fe2000001162a */
[----:B------:R-:W1:Y:S01]  /*0ef0*/  F2I.NTZ R44, R44 ;  /* 0x0000002c002c7305 */ /* 0x000e620000203100 */
[----:B------:R-:W-:Y:S01]  /*0f00*/  FFMA R25, R26, -R25, 1 ;  /* 0x3f8000001a197423 */ /* 0x000fe20000000819 */
[----:B------:R-:W-:Y:S01]  /*0f10*/  FMUL R45, R43, 3.1415927410125732422 ;  /* 0x40490fdb2b2d7820 */ /* 0x000fe20000400000 */
[----:B------:R-:W-:-:S02]  /*0f20*/  LOP3.LUT R24, R24, 0xe0, RZ, 0xc0, !PT ;  /* 0x000000e018187812 */ /* 0x000fc400078ec0ff */
[----:B------:R-:W-:Y:S01]  /*0f30*/  FFMA R26, R25, R26, 0.3333333432674407959 ;  /* 0x3eaaaaab191a7423 */ /* 0x000fe2000000001a */
[----:B------:R-:W-:Y:S01]  /*0f40*/  FMUL R46, R45, 0.63661974668502807617 ;  /* 0x3f22f9832d2e7820 */ /* 0x000fe20000400000 */
[----:B0-----:R-:W-:Y:S01]  /*0f50*/  ISETP.GE.AND P2, PT, R27, UR4, PT ;  /* 0x000000041b007c0c */ /* 0x001fe2000bf46270 */
[----:B------:R-:W-:Y:S01]  /*0f60*/  FCHK P3, R43, 3 ;  /* 0x404000002b007902 */ /* 0x000fe20000060000 */
[----:B------:R-:W-:Y:S01]  /*0f70*/  SHF.R.U32.HI R27, RZ, 0x17, R45 ;  /* 0x00000017ff1b7819 */ /* 0x000fe2000001162d */
[----:B------:R-:W-:Y:S02]  /*0f80*/  VIADD R24, R24, 0xffffff80 ;  /* 0xffffff8018187836 */ /* 0x000fe40000000000 */
[----:B------:R-:W-:Y:S01]  /*0f90*/  FFMA R49, R26, R43, RZ ;  /* 0x0000002b1a317223 */ /* 0x000fe200000000ff */
[----:B------:R-:W-:Y:S02]  /*0fa0*/  ISETP.LT.OR P2, PT, R35, -0x2, P2 ;  /* 0xfffffffe2300780c */ /* 0x000fe40001741670 */
[----:B-1----:R-:W-:Y:S01]  /*0fb0*/  I2FP.F32.S32 R25, R44 ;  /* 0x0000002c00197245 */ /* 0x002fe20000201400 */
[----:B------:R-:W-:Y:S01]  /*0fc0*/  FFMA R51, R49, -3, R43 ;  /* 0xc040000031337823 */ /* 0x000fe2000000002b */
[----:B------:R-:W0:Y:S01]  /*0fd0*/  F2I.NTZ R46, R46 ;  /* 0x0000002e002e7305 */ /* 0x000e220000203100 */
[----:B------:R-:W-:-:S02]  /*0fe0*/  LOP3.LUT R47, R27, 0xe0, RZ, 0xc0, !PT ;  /* 0x000000e01b2f7812 */ /* 0x000fc400078ec0ff */
[----:B------:R-:W-:Y:S01]  /*0ff0*/  SHF.R.U32.HI R50, RZ, 0x5, R24 ;  /* 0x00000005ff327819 */ /* 0x000fe20000011618 */
[----:B------:R-:W-:Y:S02]  /*1000*/  FFMA R24, R25, -1.5707962512969970703, R42 ;  /* 0xbfc90fda19187823 */ /* 0x000fe4000000002a */
[----:B------:R-:W-:Y:S02]  /*1010*/  VIADD R47, R47, 0xffffff80 ;  /* 0xffffff802f2f7836 */ /* 0x000fe40000000000 */
[C---:B------:R-:W-:Y:S01]  /*1020*/  FFMA R48, R25.reuse, -7.5497894158615963534e-08, R24 ;  /* 0xb3a2216819307823 */ /* 0x040fe20000000018 */
[----:B------:R-:W-:Y:S02]  /*1030*/  IMAD R50, R50, -0x4, R1 ;  /* 0xfffffffc32327824 */ /* 0x000fe400078e0201 */
[----:B------:R-:W-:Y:S01]  /*1040*/  SHF.R.U32.HI R24, RZ, 0x5, R47 ;  /* 0x00000005ff187819 */ /* 0x000fe2000001162f */
[----:B------:R-:W-:Y:S01]  /*1050*/  FFMA R47, R26, R51, R49 ;  /* 0x000000331a2f7223 */ /* 0x000fe20000000031 */
[----:B------:R-:W-:Y:S01]  /*1060*/  FFMA R48, R25, -5.3903029534742383927e-15, R48 ;  /* 0xa7c234c519307823 */ /* 0x000fe20000000030 */
[----:B0-----:R-:W-:-:S02]  /*1070*/  I2FP.F32.S32 R52, R46 ;  /* 0x0000002e00347245 */ /* 0x001fc40000201400 */
[----:B------:R-:W-:-:S03]  /*1080*/  IMAD R51, R24, -0x4, R1 ;  /* 0xfffffffc18337824 */ /* 0x000fc600078e0201 */
[----:B------:R-:W-:-:S04]  /*1090*/  FFMA R27, R52, -1.5707962512969970703, R45 ;  /* 0xbfc90fda341b7823 */ /* 0x000fc8000000002d */
[----:B------:R-:W-:-:S04]  /*10a0*/  FFMA R27, R52, -7.5497894158615963534e-08, R27 ;  /* 0xb3a22168341b7823 */ /* 0x000fc8000000001b */
[----:B------:R-:W-:Y:S01]  /*10b0*/  FFMA R49, R52, -5.3903029534742383927e-15, R27 ;  /* 0xa7c234c534317823 */ /* 0x000fe2000000001b */
[----:B------:R-:W-:Y:S06]  /*10c0*/  @!P3 BRA `(.L_x_11) ;  /* 0x000000000014b947 */ /* 0x000fec0003800000 */
[----:B------:R-:W-:Y:S01]  /*10d0*/  IMAD.MOV.U32 R24, RZ, RZ, R43 ;  /* 0x000000ffff187224 */ /* 0x000fe200078e002b */
[----:B------:R-:W-:Y:S02]  /*10e0*/  MOV R25, 0x40400000 ;  /* 0x4040000000197802 */ /* 0x000fe40000000f00 */
[----:B------:R-:W-:-:S07]  /*10f0*/  MOV R81, 0x1110 ;  /* 0x0000111000517802 */ /* 0x000fce0000000f00 */
[----:B------:R-:W-:Y:S05]  /*1100*/  CALL.REL.NOINC `($__internal_1_$__cuda_sm3x_div_rn_noftz_f32_slowpath) ;  /* 0x0000005c00f87944 */ /* 0x000fea0003c00000 */
[----:B------:R-:W-:-:S07]  /*1110*/  IMAD.MOV.U32 R47, RZ, RZ, R26 ;  /* 0x000000ffff2f7224 */ /* 0x000fce00078e001a */
.L_x_11:
[----:B------:R-:W-:Y:S05]  /*1120*/  BSYNC.RECONVERGENT B2 ;  /* 0x0000000000027941 */ /* 0x000fea0003800200 */
.L_x_10:
[----:B------:R-:W-:Y:S02]  /*1130*/  VIADD R24, R35, 0x3 ;  /* 0x0000000323187836 */ /* 0x000fe40000000000 */
[----:B------:R-:W-:Y:S01]  /*1140*/  FMUL R52, R47, 3.1415927410125732422 ;  /* 0x40490fdb2f347820 */ /* 0x000fe20000400000 */
[----:B------:R-:W-:Y:S01]  /*1150*/  IMAD.MOV.U32 R26, RZ, RZ, 0x3eaaaaab ;  /* 0x3eaaaaabff1a7424 */ /* 0x000fe200078e00ff */
[----:B------:R-:W-:Y:S01]  /*1160*/  BSSY.RECONVERGENT B2, `(.L_x_12) ;  /* 0x0000028000027945 */ /* 0x000fe20003800200 */
[----:B------:R-:W-:Y:S01]  /*1170*/  IMAD.MOV.U32 R25, RZ, RZ, 0x40400000 ;  /* 0x40400000ff197424 */ /* 0x000fe200078e00ff */
[----:B------:R-:W-:Y:S01]  /*1180*/  I2FP.F32.U32 R24, R24 ;  /* 0x0000001800187245 */ /* 0x000fe20000201000 */
[----:B------:R-:W-:Y:S02]  /*1190*/  FMUL R54, R52, 0.63661974668502807617 ;  /* 0x3f22f98334367820 */ /* 0x000fe40000400000 */
[----:B------:R-:W-:Y:S02]  /*11a0*/  FFMA R27, R26, -R25, 1 ;  /* 0x3f8000001a1b7423 */ /* 0x000fe40000000819 */
[----:B------:R-:W-:Y:S01]  /*11b0*/  FADD R53, R53, -R24 ;  /* 0x8000001835357221 */ /* 0x000fe20000000000 */
[----:B------:R-:W-:Y:S01]  /*11c0*/  SHF.R.U32.HI R24, RZ, 0x17, R52 ;  /* 0x00000017ff187819 */ /* 0x000fe20000011634 */
[----:B------:R-:W0:Y:S02]  /*11d0*/  F2I.NTZ R54, R54 ;  /* 0x0000003600367305 */ /* 0x000e240000203100 */
[----:B------:R-:W-:Y:S01]  /*11e0*/  FMUL R55, R53, 3.1415927410125732422 ;  /* 0x40490fdb35377820 */ /* 0x000fe20000400000 */
[----:B------:R-:W-:Y:S01]  /*11f0*/  LOP3.LUT R25, R24, 0xe0, RZ, 0xc0, !PT ;  /* 0x000000e018197812 */ /* 0x000fe200078ec0ff */
[----:B------:R-:W-:-:S02]  /*1200*/  FFMA R24, R27, R26, 0.3333333432674407959 ;  /* 0x3eaaaaab1b187423 */ /* 0x000fc4000000001a */
[----:B------:R-:W-:Y:S01]  /*1210*/  FMUL R56, R55, 0.63661974668502807617 ;  /* 0x3f22f98337387820 */ /* 0x000fe20000400000 */
[----:B------:R-:W-:Y:S01]  /*1220*/  SHF.R.U32.HI R61, RZ, 0x17, R55 ;  /* 0x00000017ff3d7819 */ /* 0x000fe20000011637 */
[----:B------:R-:W-:Y:S01]  /*1230*/  FCHK P3, R53, 3 ;  /* 0x4040000035007902 */ /* 0x000fe20000060000 */
[----:B------:R-:W-:Y:S01]  /*1240*/  IADD3 R60, PT, PT, R25, -0x80, RZ ;  /* 0xffffff80193c7810 */ /* 0x000fe20007ffe0ff */
[----:B------:R-:W-:Y:S01]  /*1250*/  FFMA R58, R24, R53, RZ ;  /* 0x00000035183a7223 */ /* 0x000fe200000000ff */
[----:B------:R-:W-:Y:S02]  /*1260*/  LOP3.LUT R57, R61, 0xe0, RZ, 0xc0, !PT ;  /* 0x000000e03d397812 */ /* 0x000fe400078ec0ff */
[----:B------:R-:W-:Y:S01]  /*1270*/  SHF.R.U32.HI R60, RZ, 0x5, R60 ;  /* 0x00000005ff3c7819 */ /* 0x000fe2000001163c */
[----:B------:R-:W-:Y:S01]  /*1280*/  FFMA R59, R58, -3, R53 ;  /* 0xc04000003a3b7823 */ /* 0x000fe20000000035 */
[----:B0-----:R-:W-:Y:S01]  /*1290*/  I2FP.F32.S32 R25, R54 ;  /* 0x0000003600197245 */ /* 0x001fe20000201400 */
[----:B------:R-:W0:Y:S01]  /*12a0*/  F2I.NTZ R56, R56 ;  /* 0x0000003800387305 */ /* 0x000e220000203100 */
[----:B------:R-:W-:-:S02]  /*12b0*/  VIADD R62, R57, 0xffffff80 ;  /* 0xffffff80393e7836 */ /* 0x000fc40000000000 */
[----:B------:R-:W-:Y:S01]  /*12c0*/  FFMA R57, R24, R59, R58 ;  /* 0x0000003b18397223 */ /* 0x000fe2000000003a */
[----:B------:R-:W-:Y:S02]  /*12d0*/  IMAD R60, R60, -0x4, R1 ;  /* 0xfffffffc3c3c7824 */ /* 0x000fe400078e0201 */
[----:B------:R-:W-:Y:S01]  /*12e0*/  FFMA R26, R25, -1.5707962512969970703, R52 ;  /* 0xbfc90fda191a7823 */ /* 0x000fe20000000034 */
[----:B------:R-:W-:Y:S02]  /*12f0*/  LOP3.LUT R61, R61, 0x1f, RZ, 0xc0, !PT ;  /* 0x0000001f3d3d7812 */ /* 0x000fe400078ec0ff */
[----:B------:R-:W-:Y:S01]  /*1300*/  SHF.R.U32.HI R62, RZ, 0x5, R62 ;  /* 0x00000005ff3e7819 */ /* 0x000fe2000001163e */
[----:B------:R-:W-:-:S04]  /*1310*/  FFMA R26, R25, -7.5497894158615963534e-08, R26 ;  /* 0xb3a22168191a7823 */ /* 0x000fc8000000001a */
[----:B------:R-:W-:Y:S01]  /*1320*/  FFMA R58, R25, -5.3903029534742383927e-15, R26 ;  /* 0xa7c234c5193a7823 */ /* 0x000fe2000000001a */
[----:B------:R-:W-:Y:S01]  /*1330*/  IMAD R62, R62, -0x4, R1 ;  /* 0xfffffffc3e3e7824 */ /* 0x000fe200078e0201 */
[----:B0-----:R-:W-:-:S05]  /*1340*/  I2FP.F32.S32 R64, R56 ;  /* 0x0000003800407245 */ /* 0x001fca0000201400 */
[----:B------:R-:W-:-:S04]  /*1350*/  FFMA R27, R64, -1.5707962512969970703, R55 ;  /* 0xbfc90fda401b7823 */ /* 0x000fc80000000037 */
[----:B------:R-:W-:-:S04]  /*1360*/  FFMA R27, R64, -7.5497894158615963534e-08, R27 ;  /* 0xb3a22168401b7823 */ /* 0x000fc8000000001b */
[----:B------:R-:W-:Y:S01]  /*1370*/  FFMA R59, R64, -5.3903029534742383927e-15, R27 ;  /* 0xa7c234c5403b7823 */ /* 0x000fe2000000001b */
[----:B------:R-:W-:Y:S06]  /*1380*/  @!P3 BRA `(.L_x_13) ;  /* 0x000000000014b947 */ /* 0x000fec0003800000 */
[----:B------:R-:W-:Y:S01]  /*1390*/  IMAD.MOV.U32 R24, RZ, RZ, R53 ;  /* 0x000000ffff187224 */ /* 0x000fe200078e0035 */
[----:B------:R-:W-:Y:S01]  /*13a0*/  MOV R81, 0x13d0 ;  /* 0x000013d000517802 */ /* 0x000fe20000000f00 */
[----:B------:R-:W-:-:S07]  /*13b0*/  IMAD.MOV.U32 R25, RZ, RZ, 0x40400000 ;  /* 0x40400000ff197424 */ /* 0x000fce00078e00ff */
[----:B------:R-:W-:Y:S05]  /*13c0*/  CALL.REL.NOINC `($__internal_1_$__cuda_sm3x_div_rn_noftz_f32_slowpath) ;  /* 0x0000005c00487944 */ /* 0x000fea0003c00000 */
[----:B------:R-:W-:-:S07]  /*13d0*/  IMAD.MOV.U32 R57, RZ, RZ, R26 ;  /* 0x000000ffff397224 */ /* 0x000fce00078e001a */
.L_x_13:
[----:B------:R-:W-:Y:S05]  /*13e0*/  BSYNC.RECONVERGENT B2 ;  /* 0x0000000000027941 */ /* 0x000fea0003800200 */
.L_x_12:
[----:B------:R-:W-:Y:S01]  /*13f0*/  FMUL R63, R57, 3.1415927410125732422 ;  /* 0x40490fdb393f7820 */ /* 0x000fe20000400000 */
[----:B------:R-:W-:Y:S02]  /*1400*/  CS2R R66, SRZ ;  /* 0x0000000000427805 */ /* 0x000fe4000001ff00 */
[----:B------:R-:W-:Y:S01]  /*1410*/  CS2R R68, SRZ ;  /* 0x0000000000447805 */ /* 0x000fe2000001ff00 */
[----:B------:R-:W-:Y:S02]  /*1420*/  IMAD.MOV.U32 R70, RZ, RZ, RZ ;  /* 0x000000ffff467224 */ /* 0x000fe400078e00ff */
[----:B------:R-:W-:Y:S01]  /*1430*/  FMUL R64, R63, 0.63661974668502807617 ;  /* 0x3f22f9833f407820 */ /* 0x000fe20000400000 */
[----:B------:R-:W-:Y:S01]  /*1440*/  SHF.R.U32.HI R71, RZ, 0x17, R63 ;  /* 0x00000017ff477819 */ /* 0x000fe2000001163f */
[----:B------:R-:W0:Y:S03]  /*1450*/  LDCU.64 UR6, c[0x0][0x358] ;  /* 0x00006b00ff0677ac */ /* 0x000e260008000a00 */
[C---:B------:R-:W-:Y:S01]  /*1460*/  LOP3.LUT R26, R71.reuse, 0xe0, RZ, 0xc0, !PT ;  /* 0x000000e0471a7812 */ /* 0x040fe200078ec0ff */
[----:B------:R-:W1:Y:S01]  /*1470*/  F2I.NTZ R64, R64 ;  /* 0x0000004000407305 */ /* 0x000e620000203100 */
[----:B------:R-:W-:Y:S01]  /*1480*/  LOP3.LUT R71, R71, 0x1f, RZ, 0xc0, !PT ;  /* 0x0000001f47477812 */ /* 0x000fe200078ec0ff */
[----:B------:R-:W-:Y:S01]  /*1490*/  UMOV UR8, 0xfffffffe ;  /* 0xfffffffe00087882 */ /* 0x000fe20000000000 */
[----:B------:R-:W-:-:S04]  /*14a0*/  IADD3 R26, PT, PT, R26, -0x80, RZ ;  /* 0xffffff801a1a7810 */ /* 0x000fc80007ffe0ff */
[----:B------:R-:W-:-:S05]  /*14b0*/  SHF.R.U32.HI R72, RZ, 0x5, R26 ;  /* 0x00000005ff487819 */ /* 0x000fca000001161a */
[----:B------:R-:W-:Y:S01]  /*14c0*/  IMAD R72, R72, -0x4, R1 ;  /* 0xfffffffc48487824 */ /* 0x000fe200078e0201 */
[----:B-1----:R-:W-:-:S05]  /*14d0*/  I2FP.F32.S32 R24, R64 ;  /* 0x0000004000187245 */ /* 0x002fca0000201400 */
[----:B------:R-:W-:-:S04]  /*14e0*/  FFMA R25, R24, -1.5707962512969970703, R63 ;  /* 0xbfc90fda18197823 */ /* 0x000fc8000000003f */
[----:B------:R-:W-:-:S04]  /*14f0*/  FFMA R25, R24, -7.5497894158615963534e-08, R25 ;  /* 0xb3a2216818197823 */ /* 0x000fc80000000019 */
[----:B0-----:R-:W-:-:S07]  /*1500*/  FFMA R65, R24, -5.3903029534742383927e-15, R25 ;  /* 0xa7c234c518417823 */ /* 0x001fce0000000019 */
.L_x_126:
[----:B------:R-:W-:Y:S01]  /*1510*/  FADD R24, R33, 0.5 ;  /* 0x3f00000021187421 */ /* 0x000fe20000000000 */
[----:B------:R-:W0:Y:S01]  /*1520*/  LDCU UR4, c[0x0][0x394] ;  /* 0x00007280ff0477ac */ /* 0x000e220008000800 */
[----:B------:R-:W-:Y:S04]  /*1530*/  BSSY.RECONVERGENT B2, `(.L_x_14) ;  /* 0x0000565000027945 */ /* 0x000fe80003800200 */
[----:B------:R-:W1:Y:S02]  /*1540*/  F2I.FLOOR.NTZ R24, R24 ;  /* 0x0000001800187305 */ /* 0x000e640000207100 */
[----:B-1----:R-:W-:Y:S01]  /*1550*/  VIADD R82, R24, UR8 ;  /* 0x0000000818527c36 */ /* 0x002fe20008000000 */
[----:B------:R-:W-:-:S04]  /*1560*/  UIADD3 UR8, UPT, UPT, UR8, 0x1, URZ ;  /* 0x0000000108087890 */ /* 0x000fc8000fffe0ff */
[----:B0-----:R-:W-:Y:S01]  /*1570*/  ISETP.GE.AND P3, PT, R82, UR4, PT ;  /* 0x0000000452007c0c */ /* 0x001fe2000bf66270 */
[----:B------:R-:W-:-:S03]  /*1580*/  UISETP.NE.AND UP0, UPT, UR8, 0x4, UPT ;  /* 0x000000040800788c */ /* 0x000fc6000bf05270 */
[----:B------:R-:W-:-:S13]  /*1590*/  ISETP.LT.OR P3, PT, R82, RZ, P3 ;  /* 0x000000ff5200720c */ /* 0x000fda0001f61670 */
[----:B------:R-:W-:Y:S05]  /*15a0*/  @P3 BRA `(.L_x_15) ;  /* 0x0000005400743947 */ /* 0x000fea0003800000 */
[----:B------:R-:W-:Y:S01]  /*15b0*/  I2FP.F32.U32 R80, R82 ;  /* 0x0000005200507245 */ /* 0x000fe20000201000 */
[----:B------:R-:W-:Y:S01]  /*15c0*/  BSSY.RECONVERGENT B3, `(.L_x_16) ;  /* 0x00000dc000037945 */ /* 0x000fe20003800200 */
[----:B------:R-:W-:-:S03]  /*15d0*/  IMAD.MOV.U32 R73, RZ, RZ, RZ ;  /* 0x000000ffff497224 */ /* 0x000fc600078e00ff */
[----:B------:R-:W-:-:S05]  /*15e0*/  FADD R80, R33, -R80 ;  /* 0x8000005021507221 */ /* 0x000fca0000000000 */
[----:B------:R-:W-:-:S13]  /*15f0*/  FSETP.GEU.AND P3, PT, |R80|, 3, PT ;  /* 0x404000005000780b */ /* 0x000fda0003f6e200 */
[----:B------:R-:W-:Y:S05]  /*1600*/  @P3 BRA `(.L_x_17) ;  /* 0x0000000c005c3947 */ /* 0x000fea0003800000 */
[----:B------:R-:W-:Y:S01]  /*1610*/  FSETP.GEU.AND P3, PT, |R80|, 9.9999997473787516356e-06, PT ;  /* 0x3727c5ac5000780b */ /* 0x000fe20003f6e200 */
[----:B------:R-:W-:Y:S01]  /*1620*/  BSSY.RECONVERGENT B4, `(.L_x_18) ;  /* 0x0000064000047945 */ /* 0x000fe20003800200 */
[----:B------:R-:W-:-:S11]  /*1630*/  IMAD.MOV.U32 R73, RZ, RZ, 0x3f800000 ;  /* 0x3f800000ff497424 */ /* 0x000fd600078e00ff */
[----:B------:R-:W-:Y:S05]  /*1640*/  @!P3 BRA `(.L_x_19) ;  /* 0x000000040084b947 */ /* 0x000fea0003800000 */
[----:B------:R-:W-:Y:S01]  /*1650*/  FMUL R84, R80, 3.1415927410125732422 ;  /* 0x40490fdb50547820 */ /* 0x000fe20000400000 */
[----:B------:R-:W-:Y:S03]  /*1660*/  BSSY.RECONVERGENT B0, `(.L_x_20) ;  /* 0x0000040000007945 */ /* 0x000fe60003800200 */
[C---:B------:R-:W-:Y:S01]  /*1670*/  FMUL R81, R84.reuse, 0.63661974668502807617 ;  /* 0x3f22f98354517820 */ /* 0x040fe20000400000 */
[----:B------:R-:W-:-:S05]  /*1680*/  FSETP.GE.AND P3, PT, |R84|, 105615, PT ;  /* 0x47ce47805400780b */ /* 0x000fca0003f66200 */
[----:B------:R-:W0:Y:S02]  /*1690*/  F2I.NTZ R81, R81 ;  /* 0x0000005100517305 */ /* 0x000e240000203100 */
[----:B0-----:R-:W-:-:S05]  /*16a0*/  I2FP.F32.S32 R25, R81 ;  /* 0x0000005100197245 */ /* 0x001fca0000201400 */
[----:B------:R-:W-:-:S04]  /*16b0*/  FFMA R24, R25, -1.5707962512969970703, R84 ;  /* 0xbfc90fda19187823 */ /* 0x000fc80000000054 */
[----:B------:R-:W-:-:S04]  /*16c0*/  FFMA R24, R25, -7.5497894158615963534e-08, R24 ;  /* 0xb3a2216819187823 */ /* 0x000fc80000000018 */
[----:B------:R-:W-:Y:S01]  /*16d0*/  FFMA R24, R25, -5.3903029534742383927e-15, R24 ;  /* 0xa7c234c519187823 */ /* 0x000fe20000000018 */
[----:B------:R-:W-:Y:S06]  /*16e0*/  @!P3 BRA `(.L_x_21) ;  /* 0x0000000000dcb947 */ /* 0x000fec0003800000 */
[----:B------:R-:W-:-:S13]  /*16f0*/  FSETP.NEU.AND P3, PT, |R84|, +INF , PT ;  /* 0x7f8000005400780b */ /* 0x000fda0003f6d200 */
[----:B------:R-:W-:Y:S01]  /*1700*/  @!P3 FMUL R24, RZ, R84 ;  /* 0x00000054ff18b220 */ /* 0x000fe20000400000 */
[----:B------:R-:W-:Y:S01]  /*1710*/  @!P3 MOV R81, RZ ;  /* 0x000000ff0051b202 */ /* 0x000fe20000000f00 */
[----:B------:R-:W-:Y:S06]  /*1720*/  @!P3 BRA `(.L_x_21) ;  /* 0x0000000000ccb947 */ /* 0x000fec0003800000 */
[----:B------:R-:W-:Y:S01]  /*1730*/  IMAD.SHL.U32 R24, R84, 0x100, RZ ;  /* 0x0000010054187824 */ /* 0x000fe200078e00ff */
[----:B------:R-:W0:Y:S01]  /*1740*/  LDCU.64 UR10, c[0x4][URZ] ;  /* 0x01000000ff0a77ac */ /* 0x000e220008000a00 */
[----:B------:R-:W-:Y:S02]  /*1750*/  IMAD.MOV.U32 R83, RZ, RZ, RZ ;  /* 0x000000ffff537224 */ /* 0x000fe400078e00ff */
[----:B------:R-:W-:Y:S01]  /*1760*/  IMAD.MOV.U32 R73, RZ, RZ, R1 ;  /* 0x000000ffff497224 */ /* 0x000fe200078e0001 */
[----:B------:R-:W-:Y:S01]  /*1770*/  LOP3.LUT R81, R24, 0x80000000, RZ, 0xfc, !PT ;  /* 0x8000000018517812 */ /* 0x000fe200078efcff */
[----:B------:R-:W-:Y:S01]  /*1780*/  UMOV UR5, URZ ;  /* 0x000000ff00057c82 */ /* 0x000fe20008000000 */
[----:B------:R-:W-:-:S05]  /*1790*/  UMOV UR4, URZ ;  /* 0x000000ff00047c82 */ /* 0x000fca0008000000 */
.L_x_22:
[----:B0-----:R-:W-:Y:S01]  /*17a0*/  IMAD.U32 R24, RZ, RZ, UR10 ;  /* 0x0000000aff187e24 */ /* 0x001fe2000f8e00ff */
[----:B------:R-:W-:-:S05]  /*17b0*/  MOV R25, UR11 ;  /* 0x0000000b00197c02 */ /* 0x000fca0008000f00 */
[----:B------:R-:W2:Y:S01]  /*17c0*/  LDG.E.CONSTANT R24, desc[UR6][R24.64] ;  /* 0x0000000618187981 */ /* 0x000ea2000c1e9900 */
[----:B------:R-:W-:Y:S02]  /*17d0*/  UIADD3 UR10, UP1, UPT, UR10, 0x4, URZ ;  /* 0x000000040a0a7890 */ /* 0x000fe4000ff3e0ff */
[----:B------:R-:W-:Y:S02]  /*17e0*/  UIADD3 UR4, UPT, UPT, UR4, 0x1, URZ ;  /* 0x0000000104047890 */ /* 0x000fe4000fffe0ff */
[----:B------:R-:W-:Y:S02]  /*17f0*/  UIADD3.X UR11, UPT, UPT, URZ, UR11, URZ, UP1, !UPT ;  /* 0x0000000bff0b7290 */ /* 0x000fe40008ffe4ff */
[----:B------:R-:W-:Y:S01]  /*1800*/  UISETP.NE.AND UP1, UPT, UR4, 0x6, UPT ;  /* 0x000000060400788c */ /* 0x000fe2000bf25270 */
[----:B--2---:R-:W-:-:S03]  /*1810*/  IMAD.WIDE.U32 R26, R24, R81, RZ ;  /* 0x00000051181a7225 */ /* 0x004fc600078e00ff */
[----:B------:R-:W-:-:S04]  /*1820*/  IADD3 R26, P3, PT, R26, R83, RZ ;  /* 0x000000531a1a7210 */ /* 0x000fc80007f7e0ff */
[----:B------:R-:W-:Y:S01]  /*1830*/  IADD3.X R83, PT, PT, R27, UR5, RZ, P3, !PT ;  /* 0x000000051b537c10 */ /* 0x000fe20009ffe4ff */
[----:B------:R0:W-:Y:S02]  /*1840*/  STL [R73], R26 ;  /* 0x0000001a49007387 */ /* 0x0001e40000100800 */
[----:B0-----:R-:W-:Y:S01]  /*1850*/  VIADD R73, R73, 0x4 ;  /* 0x0000000449497836 */ /* 0x001fe20000000000 */
[----:B------:R-:W-:Y:S06]  /*1860*/  BRA.U UP1, `(.L_x_22) ;  /* 0xfffffffd01cc7547 */ /* 0x000fec000b83ffff */
[----:B------:R-:W-:Y:S01]  /*1870*/  SHF.R.U32.HI R26, RZ, 0x17, R84 ;  /* 0x00000017ff1a7819 */ /* 0x000fe20000011654 */
[----:B------:R0:W-:Y:S03]  /*1880*/  STL [R1+0x18], R83 ;  /* 0x0000185301007387 */ /* 0x0001e60000100800 */
[C---:B------:R-:W-:Y:S02]  /*1890*/  LOP3.LUT R24, R26.reuse, 0xe0, RZ, 0xc0, !PT ;  /* 0x000000e01a187812 */ /* 0x040fe400078ec0ff */
[----:B------:R-:W-:-:S03]  /*18a0*/  LOP3.LUT P3, RZ, R26, 0x1f, RZ, 0xc0, !PT ;  /* 0x0000001f1aff7812 */ /* 0x000fc6000786c0ff */
[----:B------:R-:W-:-:S05]  /*18b0*/  VIADD R24, R24, 0xffffff80 ;  /* 0xffffff8018187836 */ /* 0x000fca0000000000 */
[----:B------:R-:W-:-:S05]  /*18c0*/  SHF.R.U32.HI R24, RZ, 0x5, R24 ;  /* 0x00000005ff187819 */ /* 0x000fca0000011618 */
[----:B------:R-:W-:-:S05]  /*18d0*/  IMAD R27, R24, -0x4, R1 ;  /* 0xfffffffc181b7824 */ /* 0x000fca00078e0201 */
[----:B------:R-:W2:Y:S04]  /*18e0*/  LDL R73, [R27+0x18] ;  /* 0x000018001b497983 */ /* 0x000ea80000100800 */
[----:B------:R-:W2:Y:S04]  /*18f0*/  LDL R24, [R27+0x14] ;  /* 0x000014001b187983 */ /* 0x000ea80000100800 */
[----:B------:R-:W3:Y:S01]  /*1900*/  @P3 LDL R25, [R27+0x10] ;  /* 0x000010001b193983 */ /* 0x000ee20000100800 */
[----:B------:R-:W-:Y:S01]  /*1910*/  LOP3.LUT R26, R26, 0x1f, RZ, 0xc0, !PT ;  /* 0x0000001f1a1a7812 */ /* 0x000fe200078ec0ff */
[----:B------:R-:W-:Y:S01]  /*1920*/  UMOV UR4, 0x54442d19 ;  /* 0x54442d1900047882 */ /* 0x000fe20000000000 */
[----:B------:R-:W-:-:S02]  /*1930*/  UMOV UR5, 0x3bf921fb ;  /* 0x3bf921fb00057882 */ /* 0x000fc40000000000 */
[-C--:B--2---:R-:W-:Y:S02]  /*1940*/  @P3 SHF.L.W.U32.HI R73, R24, R26.reuse, R73 ;  /* 0x0000001a18493219 */ /* 0x084fe40000010e49 */
[----:B---3--:R-:W-:Y:S02]  /*1950*/  @P3 SHF.L.W.U32.HI R24, R25, R26, R24 ;  /* 0x0000001a19183219 */ /* 0x008fe40000010e18 */
[--C-:B------:R-:W-:Y:S02]  /*1960*/  SHF.R.U32.HI R86, RZ, 0x1e, R73.reuse ;  /* 0x0000001eff567819 */ /* 0x100fe40000011649 */
[C---:B------:R-:W-:Y:S01]  /*1970*/  SHF.L.W.U32.HI R81, R24.reuse, 0x2, R73 ;  /* 0x0000000218517819 */ /* 0x040fe20000010e49 */
[----:B------:R-:W-:Y:S01]  /*1980*/  IMAD.SHL.U32 R24, R24, 0x4, RZ ;  /* 0x0000000418187824 */ /* 0x000fe200078e00ff */
[----:B------:R-:W-:Y:S02]  /*1990*/  ISETP.GE.AND P3, PT, R84, RZ, PT ;  /* 0x000000ff5400720c */ /* 0x000fe40003f66270 */
[----:B------:R-:W-:-:S02]  /*19a0*/  SHF.R.S32.HI R25, RZ, 0x1f, R81 ;  /* 0x0000001fff197819 */ /* 0x000fc40000011451 */
[----:B------:R-:W-:Y:S02]  /*19b0*/  LOP3.LUT R73, R81, R84, RZ, 0x3c, !PT ;  /* 0x0000005451497212 */ /* 0x000fe400078e3cff */
[C---:B------:R-:W-:Y:S02]  /*19c0*/  LOP3.LUT R24, R25.reuse, R24, RZ, 0x3c, !PT ;  /* 0x0000001819187212 */ /* 0x040fe400078e3cff */
[----:B------:R-:W-:Y:S02]  /*19d0*/  LOP3.LUT R25, R25, R81, RZ, 0x3c, !PT ;  /* 0x0000005119197212 */ /* 0x000fe400078e3cff */
[----:B------:R-:W-:Y:S02]  /*19e0*/  LEA.HI R81, R81, R86, RZ, 0x1 ;  /* 0x0000005651517211 */ /* 0x000fe400078f08ff */
[----:B------:R-:W-:Y:S02]  /*19f0*/  ISETP.GE.AND P4, PT, R73, RZ, PT ;  /* 0x000000ff4900720c */ /* 0x000fe40003f86270 */
[----:B------:R-:W1:Y:S01]  /*1a00*/  I2F.F64.S64 R24, R24 ;  /* 0x0000001800187312 */ /* 0x000e620000301c00 */
[----:B------:R-:W-:-:S05]  /*1a10*/  IMAD.MOV R73, RZ, RZ, -R81 ;  /* 0x000000ffff497224 */ /* 0x000fca00078e0a51 */
[----:B------:R-:W-:Y:S01]  /*1a20*/  @!P3 MOV R81, R73 ;  /* 0x000000490051b202 */ /* 0x000fe20000000f00 */
[----:B-1----:R-:W-:-:S10]  /*1a30*/  DMUL R26, R24, UR4 ;  /* 0x00000004181a7c28 */ /* 0x002fd40008000000 */
[----:B------:R-:W1:Y:S02]  /*1a40*/  F2F.F32.F64 R26, R26 ;  /* 0x0000001a001a7310 */ /* 0x000e640000301000 */
[----:B01----:R-:W-:-:S07]  /*1a50*/  FSEL R24, -R26, R26, !P4 ;  /* 0x0000001a1a187208 */ /* 0x003fce0006000100 */
.L_x_21:
[----:B------:R-:W-:Y:S05]  /*1a60*/  BSYNC.RECONVERGENT B0 ;  /* 0x0000000000007941 */ /* 0x000fea0003800200 */
.L_x_20:
[----:B------:R-:W-:Y:S02]  /*1a70*/  IMAD.MOV.U32 R26, RZ, RZ, 0x37cbac00 ;  /* 0x37cbac00ff1a7424 */ /* 0x000fe400078e00ff */
[----:B------:R-:W-:Y:S01]  /*1a80*/  FMUL R25, R24, R24 ;  /* 0x0000001818197220 */ /* 0x000fe20000400000 */
[C---:B------:R-:W-:Y:S01]  /*1a90*/  LOP3.LUT R27, R81.reuse, 0x1, RZ, 0xc0, !PT ;  /* 0x00000001511b7812 */ /* 0x040fe200078ec0ff */
[----:B------:R-:W-:Y:S01]  /*1aa0*/  IMAD.MOV.U32 R86, RZ, RZ, 0x3d2aaabb ;  /* 0x3d2aaabbff567424 */ /* 0x000fe200078e00ff */
[----:B------:R-:W-:Y:S01]  /*1ab0*/  LOP3.LUT P4, RZ, R81, 0x2, RZ, 0xc0, !PT ;  /* 0x0000000251ff7812 */ /* 0x000fe2000788c0ff */
[----:B------:R-:W-:Y:S01]  /*1ac0*/  FFMA R26, R25, R26, -0.0013887860113754868507 ;  /* 0xbab607ed191a7423 */ /* 0x000fe2000000001a */
[----:B------:R-:W-:Y:S01]  /*1ad0*/  ISETP.NE.U32.AND P3, PT, R27, 0x1, PT ;  /* 0x000000011b00780c */ /* 0x000fe20003f65070 */
[----:B------:R-:W-:Y:S01]  /*1ae0*/  IMAD.MOV.U32 R27, RZ, RZ, 0x3effffff ;  /* 0x3effffffff1b7424 */ /* 0x000fe200078e00ff */
[----:B------:R-:W0:Y:S01]  /*1af0*/  MUFU.RCP R73, R84 ;  /* 0x0000005400497308 */ /* 0x000e220000001000 */
[----:B------:R-:W-:Y:S01]  /*1b00*/  BSSY.RECONVERGENT B5, `(.L_x_19) ;  /* 0x0000015000057945 */ /* 0x000fe20003800200 */
[----:B------:R-:W-:-:S02]  /*1b10*/  FSEL R26, R26, -0.00019574658654164522886, !P3 ;  /* 0xb94d41531a1a7808 */ /* 0x000fc40005800000 */
[----:B------:R-:W-:Y:S02]  /*1b20*/  FSEL R86, R86, 0.0083327032625675201416, !P3 ;  /* 0x3c0885e456567808 */ /* 0x000fe40005800000 */
[----:B------:R-:W-:Y:S02]  /*1b30*/  FSEL R27, -R27, -0.16666662693023681641, !P3 ;  /* 0xbe2aaaa81b1b7808 */ /* 0x000fe40005800100 */
[----:B------:R-:W-:Y:S01]  /*1b40*/  FSEL R24, R24, 1, P3 ;  /* 0x3f80000018187808 */ /* 0x000fe20001800000 */
[----:B------:R-:W-:-:S04]  /*1b50*/  FFMA R26, R25, R26, R86 ;  /* 0x0000001a191a7223 */ /* 0x000fc80000000056 */
[C---:B------:R-:W-:Y:S01]  /*1b60*/  FFMA R26, R25.reuse, R26, R27 ;  /* 0x0000001a191a7223 */ /* 0x040fe2000000001b */
[----:B------:R-:W-:-:S04]  /*1b70*/  FFMA R25, R25, R24, RZ ;  /* 0x0000001819197223 */ /* 0x000fc800000000ff */
[----:B------:R-:W-:Y:S01]  /*1b80*/  FFMA R24, R25, R26, R24 ;  /* 0x0000001a19187223 */ /* 0x000fe20000000018 */
[----:B0-----:R-:W-:-:S03]  /*1b90*/  FFMA R26, -R84, R73, 1 ;  /* 0x3f800000541a7423 */ /* 0x001fc60000000149 */
[----:B------:R-:W-:Y:S01]  /*1ba0*/  @P4 FADD R24, RZ, -R24 ;  /* 0x80000018ff184221 */ /* 0x000fe20000000000 */
[----:B------:R-:W-:-:S03]  /*1bb0*/  FFMA R73, R73, R26, R73 ;  /* 0x0000001a49497223 */ /* 0x000fc60000000049 */
[----:B------:R-:W0:Y:S01]  /*1bc0*/  FCHK P3, R24, R84 ;  /* 0x0000005418007302 */ /* 0x000e220000060000 */
[----:B------:R-:W-:-:S04]  /*1bd0*/  FFMA R26, R24, R73, RZ ;  /* 0x00000049181a7223 */ /* 0x000fc800000000ff */
[----:B------:R-:W-:-:S04]  /*1be0*/  FFMA R25, -R84, R26, R24 ;  /* 0x0000001a54197223 */ /* 0x000fc80000000118 */
[----:B------:R-:W-:Y:S01]  /*1bf0*/  FFMA R73, R73, R25, R26 ;  /* 0x0000001949497223 */ /* 0x000fe2000000001a */
[----:B0-----:R-:W-:Y:S06]  /*1c00*/  @!P3 BRA `(.L_x_23) ;  /* 0x000000000010b947 */ /* 0x001fec0003800000 */
[----:B------:R-:W-:Y:S01]  /*1c10*/  IMAD.MOV.U32 R25, RZ, RZ, R84 ;  /* 0x000000ffff197224 */ /* 0x000fe200078e0054 */
[----:B------:R-:W-:-:S07]  /*1c20*/  MOV R81, 0x1c40 ;  /* 0x00001c4000517802 */ /* 0x000fce0000000f00 */
[----:B------:R-:W-:Y:S05]  /*1c30*/  CALL.REL.NOINC `($__internal_1_$__cuda_sm3x_div_rn_noftz_f32_slowpath) ;  /* 0x00000054002c7944 */ /* 0x000fea0003c00000 */
[----:B------:R-:W-:-:S07]  /*1c40*/  MOV R73, R26 ;  /* 0x0000001a00497202 */ /* 0x000fce0000000f00 */
.L_x_23:
[----:B------:R-:W-:Y:S05]  /*1c50*/  BSYNC.RECONVERGENT B5 ;  /* 0x0000000000057941 */ /* 0x000fea0003800200 */
.L_x_19:
[----:B------:R-:W-:Y:S05]  /*1c60*/  BSYNC.RECONVERGENT B4 ;  /* 0x0000000000047941 */ /* 0x000fea0003800200 */
.L_x_18:
[----:B------:R-:W-:Y:S01]  /*1c70*/  IMAD.MOV.U32 R25, RZ, RZ, 0x3eaaaaab ;  /* 0x3eaaaaabff197424 */ /* 0x000fe200078e00ff */
[----:B------:R-:W0:Y:S01]  /*1c80*/  FCHK P3, R80, 3 ;  /* 0x4040000050007902 */ /* 0x000e220000060000 */
[----:B------:R-:W-:Y:S01]  /*1c90*/  IMAD.MOV.U32 R24, RZ, RZ, 0x40400000 ;  /* 0x40400000ff187424 */ /* 0x000fe200078e00ff */
[----:B------:R-:W-:Y:S03]  /*1ca0*/  BSSY.RECONVERGENT B4, `(.L_x_24) ;  /* 0x000000c000047945 */ /* 0x000fe60003800200 */
[----:B------:R-:W-:-:S04]  /*1cb0*/  FFMA R24, R25, -R24, 1 ;  /* 0x3f80000019187423 */ /* 0x000fc80000000818 */
[----:B------:R-:W-:-:S04]  /*1cc0*/  FFMA R25, R24, R25, 0.3333333432674407959 ;  /* 0x3eaaaaab18197423 */ /* 0x000fc80000000019 */
[----:B------:R-:W-:-:S04]  /*1cd0*/  FFMA R27, R25, R80, RZ ;  /* 0x00000050191b7223 */ /* 0x000fc800000000ff */
[----:B------:R-:W-:-:S04]  /*1ce0*/  FFMA R24, R27, -3, R80 ;  /* 0xc04000001b187823 */ /* 0x000fc80000000050 */
[----:B------:R-:W-:Y:S01]  /*1cf0*/  FFMA R24, R25, R24, R27 ;  /* 0x0000001819187223 */ /* 0x000fe2000000001b */
[----:B0-----:R-:W-:Y:S06]  /*1d00*/  @!P3 BRA `(.L_x_25) ;  /* 0x000000000014b947 */ /* 0x001fec0003800000 */
[----:B------:R-:W-:Y:S01]  /*1d10*/  IMAD.MOV.U32 R24, RZ, RZ, R80 ;  /* 0x000000ffff187224 */ /* 0x000fe200078e0050 */
[----:B------:R-:W-:Y:S01]  /*1d20*/  MOV R81, 0x1d50 ;  /* 0x00001d5000517802 */ /* 0x000fe20000000f00 */
[----:B------:R-:W-:-:S07]  /*1d30*/  IMAD.MOV.U32 R25, RZ, RZ, 0x40400000 ;  /* 0x40400000ff197424 */ /* 0x000fce00078e00ff */
[----:B------:R-:W-:Y:S05]  /*1d40*/  CALL.REL.NOINC `($__internal_1_$__cuda_sm3x_div_rn_noftz_f32_slowpath) ;  /* 0x0000005000e87944 */ /* 0x000fea0003c00000 */
[----:B------:R-:W-:-:S07]  /*1d50*/  MOV R24, R26 ;  /* 0x0000001a00187202 */ /* 0x000fce0000000f00 */
.L_x_25:
[----:B------:R-:W-:Y:S05]  /*1d60*/  BSYNC.RECONVERGENT B4 ;  /* 0x0000000000047941 */ /* 0x000fea0003800200 */
.L_x_24:
        /* <DEDUP_REMOVED lines=16> */
[----:B------:R-:W-:Y:S01]  /*1e70*/  @!P3 IMAD.MOV.U32 R84, RZ, RZ, RZ ;  /* 0x000000ffff54b224 */ /* 0x000fe200078e00ff */
[----:B------:R-:W-:Y:S06]  /*1e80*/  @!P3 BRA `(.L_x_29) ;  /* 0x0000000000b8b947 */ /* 0x000fec0003800000 */
[----:B------:R-:W-:Y:S01]  /*1e90*/  IMAD.SHL.U32 R24, R83, 0x100, RZ ;  /* 0x0000010053187824 */ /* 0x000fe200078e00ff */
[----:B------:R-:W-:Y:S01]  /*1ea0*/  CS2R R80, SRZ ;  /* 0x0000000000507805 */ /* 0x000fe2000001ff00 */
[----:B------:R-:W-:-:S03]  /*1eb0*/  UMOV UR4, URZ ;  /* 0x000000ff00047c82 */ /* 0x000fc60008000000 */
[----:B------:R-:W-:-:S07]  /*1ec0*/  LOP3.LUT R87, R24, 0x80000000, RZ, 0xfc, !PT ;  /* 0x8000000018577812 */ /* 0x000fce00078efcff */
.L_x_30:
[----:B0-----:R-:W0:Y:S02]  /*1ed0*/  LDC.64 R24, c[0x4][RZ] ;  /* 0x01000000ff187b82 */ /* 0x001e240000000a00 */
[----:B0-----:R-:W-:-:S05]  /*1ee0*/  IMAD.WIDE.U32 R26, R81, 0x4, R24 ;  /* 0x00000004511a7825 */ /* 0x001fca00078e0018 */
[----:B------:R-:W2:Y:S01]  /*1ef0*/  LDG.E.CONSTANT R24, desc[UR6][R26.64] ;  /* 0x000000061a187981 */ /* 0x000ea2000c1e9900 */
[C---:B------:R-:W-:Y:S01]  /*1f00*/  IMAD R84, R81.reuse, 0x4, R1 ;  /* 0x0000000451547824 */ /* 0x040fe200078e0201 */
[----:B------:R-:W-:-:S04]  /*1f10*/  IADD3 R81, PT, PT, R81, 0x1, RZ ;  /* 0x0000000151517810 */ /* 0x000fc80007ffe0ff */
[----:B------:R-:W-:Y:S01]  /*1f20*/  ISETP.NE.AND P3, PT, R81, 0x6, PT ;  /* 0x000000065100780c */ /* 0x000fe20003f65270 */
[----:B--2---:R-:W-:-:S03]  /*1f30*/  IMAD.WIDE.U32 R24, R24, R87, RZ ;  /* 0x0000005718187225 */ /* 0x004fc600078e00ff */
[----:B------:R-:W-:-:S04]  /*1f40*/  IADD3 R85, P4, PT, R24, R80, RZ ;  /* 0x0000005018557210 */ /* 0x000fc80007f9e0ff */
[----:B------:R-:W-:Y:S01]  /*1f50*/  IADD3.X R80, PT, PT, R25, UR4, RZ, P4, !PT ;  /* 0x0000000419507c10 */ /* 0x000fe2000a7fe4ff */
[----:B------:R0:W-:Y:S04]  /*1f60*/  STL [R84], R85 ;  /* 0x0000005554007387 */ /* 0x0001e80000100800 */
[----:B------:R-:W-:Y:S05]  /*1f70*/  @P3 BRA `(.L_x_30) ;  /* 0xfffffffc00d43947 */ /* 0x000fea000383ffff */
        /* <DEDUP_REMOVED lines=15> */
[----:B------:R-:W-:Y:S02]  /*2070*/  ISETP.GE.AND P3, PT, R83, RZ, PT ;  /* 0x000000ff5300720c */ /* 0x000fe40003f66270 */
[C-C-:B0-----:R-:W-:Y:S01]  /*2080*/  SHF.L.W.U32.HI R84, R24.reuse, 0x2, R81.reuse ;  /* 0x0000000218547819 */ /* 0x141fe20000010e51 */
[----:B------:R-:W-:Y:S01]  /*2090*/  IMAD.SHL.U32 R24, R24, 0x4, RZ ;  /* 0x0000000418187824 */ /* 0x000fe200078e00ff */
[----:B------:R-:W-:Y:S02]  /*20a0*/  SHF.R.U32.HI R81, RZ, 0x1e, R81 ;  /* 0x0000001eff517819 */ /* 0x000fe40000011651 */
[----:B------:R-:W-:-:S02]  /*20b0*/  SHF.R.S32.HI R25, RZ, 0x1f, R84 ;  /* 0x0000001fff197819 */ /* 0x000fc40000011454 */
[C---:B-1----:R-:W-:Y:S02]  /*20c0*/  LOP3.LUT R80, R84.reuse, R83, RZ, 0x3c, !PT ;  /* 0x0000005354507212 */ /* 0x042fe400078e3cff */
[C---:B------:R-:W-:Y:S02]  /*20d0*/  LOP3.LUT R24, R25.reuse, R24, RZ, 0x3c, !PT ;  /* 0x0000001819187212 */ /* 0x040fe400078e3cff */
[----:B------:R-:W-:Y:S02]  /*20e0*/  LOP3.LUT R25, R25, R84, RZ, 0x3c, !PT ;  /* 0x0000005419197212 */ /* 0x000fe400078e3cff */
[----:B------:R-:W-:Y:S02]  /*20f0*/  LEA.HI R84, R84, R81, RZ, 0x1 ;  /* 0x0000005154547211 */ /* 0x000fe400078f08ff */
[----:B------:R-:W-:Y:S02]  /*2100*/  ISETP.GE.AND P4, PT, R80, RZ, PT ;  /* 0x000000ff5000720c */ /* 0x000fe40003f86270 */
[----:B------:R-:W0:Y:S01]  /*2110*/  I2F.F64.S64 R24, R24 ;  /* 0x0000001800187312 */ /* 0x000e220000301c00 */
[----:B------:R-:W-:-:S04]  /*2120*/  IMAD.MOV R80, RZ, RZ, -R84 ;  /* 0x000000ffff507224 */ /* 0x000fc800078e0a54 */
[----:B------:R-:W-:Y:S01]  /*2130*/  @!P3 IMAD.MOV.U32 R84, RZ, RZ, R80 ;  /* 0x000000ffff54b224 */ /* 0x000fe200078e0050 */
[----:B0-----:R-:W-:-:S10]  /*2140*/  DMUL R26, R24, UR4 ;  /* 0x00000004181a7c28 */ /* 0x001fd40008000000 */
[----:B------:R-:W0:Y:S02]  /*2150*/  F2F.F32.F64 R26, R26 ;  /* 0x0000001a001a7310 */ /* 0x000e240000301000 */
[----:B0-----:R-:W-:-:S07]  /*2160*/  FSEL R24, -R26, R26, !P4 ;  /* 0x0000001a1a187208 */ /* 0x001fce0006000100 */
.L_x_29:
[----:B------:R-:W-:Y:S05]  /*2170*/  BSYNC.RECONVERGENT B0 ;  /* 0x0000000000007941 */ /* 0x000fea0003800200 */
.L_x_28:
[----:B------:R-:W-:Y:S01]  /*2180*/  MOV R26, 0x37cbac00 ;  /* 0x37cbac00001a7802 */ /* 0x000fe20000000f00 */
        /* <DEDUP_REMOVED lines=28> */
.L_x_31:
[----:B------:R-:W-:Y:S05]  /*2350*/  BSYNC.RECONVERGENT B5 ;  /* 0x0000000000057941 */ /* 0x000fea0003800200 */
.L_x_27:
[----:B------:R-:W-:Y:S05]  /*2360*/  BSYNC.RECONVERGENT B4 ;  /* 0x0000000000047941 */ /* 0x000fea0003800200 */
.L_x_26:
[----:B------:R-:W-:-:S07]  /*2370*/  FMUL R73, R26, R73 ;  /* 0x000000491a497220 */ /* 0x000fce0000400000 */
.L_x_17:
[----:B------:R-:W-:Y:S05]  /*2380*/  BSYNC.RECONVERGENT B3 ;  /* 0x0000000000037941 */ /* 0x000fea0003800200 */
.L_x_16:
[----:B------:R-:W0:Y:S01]  /*2390*/  LDCU UR4, c[0x0][0x390] ;  /* 0x00007200ff0477ac */ /* 0x000e220008000800 */
[----:B------:R-:W-:Y:S01]  /*23a0*/  VIADD R25, R35, 0xfffffffe ;  /* 0xfffffffe23197836 */ /* 0x000fe20000000000 */
[----:B------:R-:W-:Y:S01]  /*23b0*/  BSSY.RECONVERGENT B3, `(.L_x_32) ;  /* 0x00000c3000037945 */ /* 0x000fe20003800200 */
[----:B0-----:R-:W-:-:S04]  /*23c0*/  MOV R80, UR4 ;  /* 0x0000000400507c02 */ /* 0x001fc80008000f00 */
[----:B------:R-:W-:-:S04]  /*23d0*/  ISETP.GE.AND P3, PT, R25, R80, PT ;  /* 0x000000501900720c */ /* 0x000fc80003f66270 */
[----:B------:R-:W-:-:S13]  /*23e0*/  ISETP.LT.OR P3, PT, R35, 0x2, P3 ;  /* 0x000000022300780c */ /* 0x000fda0001f61670 */
[----:B------:R-:W-:Y:S05]  /*23f0*/  @P3 BRA `(.L_x_33) ;  /* 0x0000000800f83947 */ /* 0x000fea0003800000 */
[----:B------:R-:W-:Y:S01]  /*2400*/  FSETP.GEU.AND P3, PT, |R0|, 3, PT ;  /* 0x404000000000780b */ /* 0x000fe20003f6e200 */
[----:B------:R-:W-:Y:S01]  /*2410*/  BSSY.RECONVERGENT B4, `(.L_x_34) ;  /* 0x00000af000047945 */ /* 0x000fe20003800200 */
[----:B------:R-:W-:-:S11]  /*2420*/  IMAD.MOV.U32 R84, RZ, RZ, RZ ;  /* 0x000000ffff547224 */ /* 0x000fd600078e00ff */
[----:B------:R-:W-:Y:S05]  /*2430*/  @P3 BRA `(.L_x_35) ;  /* 0x0000000800b03947 */ /* 0x000fea0003800000 */
[----:B------:R-:W-:Y:S01]  /*2440*/  FSETP.GEU.AND P3, PT, |R0|, 9.9999997473787516356e-06, PT ;  /* 0x3727c5ac0000780b */ /* 0x000fe20003f6e200 */
[----:B------:R-:W-:Y:S01]  /*2450*/  BSSY.RECONVERGENT B5, `(.L_x_36) ;  /* 0x0000054000057945 */ /* 0x000fe20003800200 */
[----:B------:R-:W-:-:S11]  /*2460*/  IMAD.MOV.U32 R80, RZ, RZ, 0x3f800000 ;  /* 0x3f800000ff507424 */ /* 0x000fd600078e00ff */
[----:B------:R-:W-:Y:S05]  /*2470*/  @!P3 BRA `(.L_x_37) ;  /* 0x000000040044b947 */ /* 0x000fea0003800000 */
[C---:B------:R-:W-:Y:S01]  /*2480*/  FMUL R24, R34.reuse, 0.63661974668502807617 ;  /* 0x3f22f98322187820 */ /* 0x040fe20000400000 */
[C---:B------:R-:W-:Y:S01]  /*2490*/  FSETP.GE.AND P4, PT, |R34|.reuse, 105615, PT ;  /* 0x47ce47802200780b */ /* 0x040fe20003f86200 */
[----:B------:R-:W-:Y:S01]  /*24a0*/  FMUL R25, RZ, R34 ;  /* 0x00000022ff197220 */ /* 0x000fe20000400000 */
[----:B------:R-:W-:Y:S02]  /*24b0*/  BSSY.RECONVERGENT B0, `(.L_x_38) ;  /* 0x000002e000007945 */ /* 0x000fe40003800200 */
[----:B------:R-:W-:Y:S01]  /*24c0*/  FSETP.EQ.OR P3, PT, |R34|, +INF , !P4 ;  /* 0x7f8000002200780b */ /* 0x000fe20006762600 */
[----:B------:R-:W0:Y:S01]  /*24d0*/  F2I.NTZ R24, R24 ;  /* 0x0000001800187305 */ /* 0x000e220000203100 */
[----:B------:R-:W-:Y:S02]  /*24e0*/  FSEL R80, R32, R25, !P4 ;  /* 0x0000001920507208 */ /* 0x000fe40006000000 */
[----:B0-----:R-:W-:-:S09]  /*24f0*/  SEL R81, R24, RZ, !P4 ;  /* 0x000000ff18517207 */ /* 0x001fd20006000000 */
[----:B------:R-:W-:Y:S05]  /*2500*/  @P3 BRA `(.L_x_39) ;  /* 0x0000000000a03947 */ /* 0x000fea0003800000 */
[----:B------:R-:W-:Y:S02]  /*2510*/  IMAD.SHL.U32 R24, R34, 0x100, RZ ;  /* 0x0000010022187824 */ /* 0x000fe400078e00ff */
[----:B------:R-:W-:Y:S02]  /*2520*/  HFMA2 R80, -RZ, RZ, 0, 0 ;  /* 0x00000000ff507431 */ /* 0x000fe400000001ff */
[----:B------:R-:W-:Y:S01]  /*2530*/  IMAD.MOV.U32 R83, RZ, RZ, RZ ;  /* 0x000000ffff537224 */ /* 0x000fe200078e00ff */
[----:B------:R-:W-:Y:S01]  /*2540*/  UMOV UR4, URZ ;  /* 0x000000ff00047c82 */ /* 0x000fe20008000000 */
[----:B------:R-:W-:-:S07]  /*2550*/  LOP3.LUT R85, R24, 0x80000000, RZ, 0xfc, !PT ;  /* 0x8000000018557812 */ /* 0x000fce00078efcff */
.L_x_40:
[----:B0-----:R-:W0:Y:S02]  /*2560*/  LDC.64 R24, c[0x4][RZ] ;  /* 0x01000000ff187b82 */ /* 0x001e240000000a00 */
[----:B0-----:R-:W-:-:S05]  /*2570*/  IMAD.WIDE.U32 R26, R80, 0x4, R24 ;  /* 0x00000004501a7825 */ /* 0x001fca00078e0018 */
[----:B------:R-:W2:Y:S01]  /*2580*/  LDG.E.CONSTANT R24, desc[UR6][R26.64] ;  /* 0x000000061a187981 */ /* 0x000ea2000c1e9900 */
[C---:B------:R-:W-:Y:S02]  /*2590*/  IMAD R81, R80.reuse, 0x4, R1 ;  /* 0x0000000450517824 */ /* 0x040fe400078e0201 */
[----:B------:R-:W-:-:S05]  /*25a0*/  VIADD R80, R80, 0x1 ;  /* 0x0000000150507836 */ /* 0x000fca0000000000 */
[----:B------:R-:W-:Y:S01]  /*25b0*/  ISETP.NE.AND P3, PT, R80, 0x6, PT ;  /* 0x000000065000780c */ /* 0x000fe20003f65270 */
[----:B--2---:R-:W-:-:S03]  /*25c0*/  IMAD.WIDE.U32 R24, R24, R85, RZ ;  /* 0x0000005518187225 */ /* 0x004fc600078e00ff */
[----:B------:R-:W-:-:S04]  /*25d0*/  IADD3 R24, P4, PT, R24, R83, RZ ;  /* 0x0000005318187210 */ /* 0x000fc80007f9e0ff */
[----:B------:R-:W-:Y:S01]  /*25e0*/  IADD3.X R83, PT, PT, R25, UR4, RZ, P4, !PT ;  /* 0x0000000419537c10 */ /* 0x000fe2000a7fe4ff */
[----:B------:R0:W-:Y:S04]  /*25f0*/  STL [R81], R24 ;  /* 0x0000001851007387 */ /* 0x0001e80000100800 */
[----:B------:R-:W-:Y:S05]  /*2600*/  @P3 BRA `(.L_x_40) ;  /* 0xfffffffc00d43947 */ /* 0x000fea000383ffff */
[----:B------:R-:W-:Y:S01]  /*2610*/  ISETP.NE.AND P3, PT, R31, RZ, PT ;  /* 0x000000ff1f00720c */ /* 0x000fe20003f65270 */
[----:B------:R1:W-:Y:S04]  /*2620*/  STL [R1+0x18], R83 ;  /* 0x0000185301007387 */ /* 0x0003e80000100800 */
[----:B------:R-:W2:Y:S04]  /*2630*/  LDL R80, [R30+0x18] ;  /* 0x000018001e507983 */ /* 0x000ea80000100800 */
[----:B0-----:R-:W2:Y:S04]  /*2640*/  LDL R24, [R30+0x14] ;  /* 0x000014001e187983 */ /* 0x001ea80000100800 */
[----:B------:R-:W3:Y:S01]  /*2650*/  @P3 LDL R25, [R30+0x10] ;  /* 0x000010001e193983 */ /* 0x000ee20000100800 */
[----:B------:R-:W-:Y:S01]  /*2660*/  UMOV UR4, 0x54442d19 ;  /* 0x54442d1900047882 */ /* 0x000fe20000000000 */
[----:B------:R-:W-:Y:S01]  /*2670*/  UMOV UR5, 0x3bf921fb ;  /* 0x3bf921fb00057882 */ /* 0x000fe20000000000 */
[----:B--2---:R-:W-:-:S02]  /*2680*/  @P3 SHF.L.W.U32.HI R80, R24, R31, R80 ;  /* 0x0000001f18503219 */ /* 0x004fc40000010e50 */
[----:B---3--:R-:W-:Y:S02]  /*2690*/  @P3 SHF.L.W.U32.HI R24, R25, R31, R24 ;  /* 0x0000001f19183219 */ /* 0x008fe40000010e18 */
[----:B------:R-:W-:Y:S02]  /*26a0*/  ISETP.GE.AND P3, PT, R34, RZ, PT ;  /* 0x000000ff2200720c */ /* 0x000fe40003f66270 */
[C-C-:B------:R-:W-:Y:S01]  /*26b0*/  SHF.L.W.U32.HI R81, R24.reuse, 0x2, R80.reuse ;  /* 0x0000000218517819 */ /* 0x140fe20000010e50 */
[----:B------:R-:W-:Y:S01]  /*26c0*/  IMAD.SHL.U32 R24, R24, 0x4, RZ ;  /* 0x0000000418187824 */ /* 0x000fe200078e00ff */
[----:B------:R-:W-:Y:S02]  /*26d0*/  SHF.R.U32.HI R80, RZ, 0x1e, R80 ;  /* 0x0000001eff507819 */ /* 0x000fe40000011650 */
[----:B------:R-:W-:Y:S02]  /*26e0*/  SHF.R.S32.HI R25, RZ, 0x1f, R81 ;  /* 0x0000001fff197819 */ /* 0x000fe40000011451 */
[----:B-1----:R-:W-:-:S02]  /*26f0*/  LOP3.LUT R83, R81, R34, RZ, 0x3c, !PT ;  /* 0x0000002251537212 */ /* 0x002fc400078e3cff */
[C---:B------:R-:W-:Y:S02]  /*2700*/  LOP3.LUT R24, R25.reuse, R24, RZ, 0x3c, !PT ;  /* 0x0000001819187212 */ /* 0x040fe400078e3cff */
[----:B------:R-:W-:Y:S02]  /*2710*/  LOP3.LUT R25, R25, R81, RZ, 0x3c, !PT ;  /* 0x0000005119197212 */ /* 0x000fe400078e3cff */
[----:B------:R-:W-:Y:S02]  /*2720*/  LEA.HI R81, R81, R80, RZ, 0x1 ;  /* 0x0000005051517211 */ /* 0x000fe400078f08ff */
[----:B------:R-:W-:Y:S02]  /*2730*/  ISETP.GE.AND P4, PT, R83, RZ, PT ;  /* 0x000000ff5300720c */ /* 0x000fe40003f86270 */
[----:B------:R-:W0:Y:S01]  /*2740*/  I2F.F64.S64 R24, R24 ;  /* 0x0000001800187312 */ /* 0x000e220000301c00 */
[----:B------:R-:W-:Y:S01]  /*2750*/  @!P3 IMAD.MOV R81, RZ, RZ, -R81 ;  /* 0x000000ffff51b224 */ /* 0x000fe200078e0a51 */
[----:B0-----:R-:W-:-:S10]  /*2760*/  DMUL R26, R24, UR4 ;  /* 0x00000004181a7c28 */ /* 0x001fd40008000000 */
[----:B------:R-:W0:Y:S02]  /*2770*/  F2F.F32.F64 R26, R26 ;  /* 0x0000001a001a7310 */ /* 0x000e240000301000 */
[----:B0-----:R-:W-:-:S07]  /*2780*/  FSEL R80, -R26, R26, !P4 ;  /* 0x0000001a1a507208 */ /* 0x001fce0006000100 */
.L_x_39:
[----:B------:R-:W-:Y:S05]  /*2790*/  BSYNC.RECONVERGENT B0 ;  /* 0x0000000000007941 */ /* 0x000fea0003800200 */
.L_x_38:
        /* <DEDUP_REMOVED lines=12> */
[----:B------:R-:W-:-:S03]  /*2860*/  FSEL R27, -R27, -0.16666662693023681641, !P3 ;  /* 0xbe2aaaa81b1b7808 */ /* 0x000fc60005800100 */
[----:B------:R-:W-:Y:S01]  /*2870*/  FFMA R26, R25, R24, R26 ;  /* 0x00000018191a7223 */ /* 0x000fe2000000001a */
[----:B------:R-:W-:-:S03]  /*2880*/  FSEL R24, R80, 1, P3 ;  /* 0x3f80000050187808 */ /* 0x000fc60001800000 */
[C---:B------:R-:W-:Y:S02]  /*2890*/  FFMA R26, R25.reuse, R26, R27 ;  /* 0x0000001a191a7223 */ /* 0x040fe4000000001b */
        /* <DEDUP_REMOVED lines=13> */
[----:B------:R-:W-:-:S07]  /*2970*/  IMAD.MOV.U32 R80, RZ, RZ, R26 ;  /* 0x000000ffff507224 */ /* 0x000fce00078e001a */
.L_x_41:
[----:B------:R-:W-:Y:S05]  /*2980*/  BSYNC.RECONVERGENT B6 ;  /* 0x0000000000067941 */ /* 0x000fea0003800200 */
.L_x_37:
[----:B------:R-:W-:Y:S05]  /*2990*/  BSYNC.RECONVERGENT B5 ;  /* 0x0000000000057941 */ /* 0x000fea0003800200 */
.L_x_36:
[----:B------:R-:W-:Y:S01]  /*29a0*/  FSETP.GEU.AND P3, PT, |R77|, 9.9999997473787516356e-06, PT ;  /* 0x3727c5ac4d00780b */ /* 0x000fe20003f6e200 */
[----:B------:R-:W-:Y:S01]  /*29b0*/  BSSY.RECONVERGENT B5, `(.L_x_42) ;  /* 0x0000053000057945 */ /* 0x000fe20003800200 */
[----:B------:R-:W-:-:S11]  /*29c0*/  HFMA2 R25, -RZ, RZ, 1.875, 0 ;  /* 0x3f800000ff197431 */ /* 0x000fd600000001ff */
[----:B------:R-:W-:Y:S05]  /*29d0*/  @!P3 BRA `(.L_x_43) ;  /* 0x000000040040b947 */ /* 0x000fea0003800000 */
[C---:B------:R-:W-:Y:S01]  /*29e0*/  FSETP.GE.AND P4, PT, |R29|.reuse, 105615, PT ;  /* 0x47ce47801d00780b */ /* 0x040fe20003f86200 */
[----:B------:R-:W-:Y:S01]  /*29f0*/  FMUL R24, RZ, R29 ;  /* 0x0000001dff187220 */ /* 0x000fe20000400000 */
[----:B------:R-:W-:Y:S02]  /*2a00*/  BSSY.RECONVERGENT B0, `(.L_x_44) ;  /* 0x000002e000007945 */ /* 0x000fe40003800200 */
[----:B------:R-:W-:Y:S02]  /*2a10*/  FSETP.EQ.OR P3, PT, |R29|, +INF , !P4 ;  /* 0x7f8000001d00780b */ /* 0x000fe40006762600 */
[----:B------:R-:W-:Y:S02]  /*2a20*/  FSEL R81, R21, R24, !P4 ;  /* 0x0000001815517208 */ /* 0x000fe40006000000 */
[----:B------:R-:W-:-:S09]  /*2a30*/  SEL R84, R23, RZ, !P4 ;  /* 0x000000ff17547207 */ /* 0x000fd20006000000 */
[----:B------:R-:W-:Y:S05]  /*2a40*/  @P3 BRA `(.L_x_45) ;  /* 0x0000000000a43947 */ /* 0x000fea0003800000 */
[----:B------:R-:W-:Y:S01]  /*2a50*/  IMAD.SHL.U32 R24, R29, 0x100, RZ ;  /* 0x000001001d187824 */ /* 0x000fe200078e00ff */
[----:B------:R-:W-:Y:S01]  /*2a60*/  UMOV UR4, URZ ;  /* 0x000000ff00047c82 */ /* 0x000fe20008000000 */
[----:B------:R-:W-:Y:S02]  /*2a70*/  IMAD.MOV.U32 R83, RZ, RZ, RZ ;  /* 0x000000ffff537224 */ /* 0x000fe400078e00ff */
[----:B------:R-:W-:Y:S01]  /*2a80*/  IMAD.MOV.U32 R81, RZ, RZ, RZ ;  /* 0x000000ffff517224 */ /* 0x000fe200078e00ff */
[----:B------:R-:W-:-:S07]  /*2a90*/  LOP3.LUT R87, R24, 0x80000000, RZ, 0xfc, !PT ;  /* 0x8000000018577812 */ /* 0x000fce00078efcff */
.L_x_46:
        /* <DEDUP_REMOVED lines=13> */
[----:B------:R-:W-:Y:S01]  /*2b70*/  LOP3.LUT P3, R26, R26, 0x1f, RZ, 0xc0, !PT ;  /* 0x0000001f1a1a7812 */ /* 0x000fe2000786c0ff */
[----:B------:R-:W2:Y:S04]  /*2b80*/  LDL R81, [R19+0x18] ;  /* 0x0000180013517983 */ /* 0x000ea80000100800 */
[----:B------:R-:W2:Y:S08]  /*2b90*/  LDL R24, [R19+0x14] ;  /* 0x0000140013187983 */ /* 0x000eb00000100800 */
[----:B------:R-:W3:Y:S01]  /*2ba0*/  @P3 LDL R25, [R19+0x10] ;  /* 0x0000100013193983 */ /* 0x000ee20000100800 */
[----:B------:R-:W-:Y:S01]  /*2bb0*/  UMOV UR4, 0x54442d19 ;  /* 0x54442d1900047882 */ /* 0x000fe20000000000 */
[----:B------:R-:W-:Y:S01]  /*2bc0*/  UMOV UR5, 0x3bf921fb ;  /* 0x3bf921fb00057882 */ /* 0x000fe20000000000 */
[----:B--2---:R-:W-:-:S02]  /*2bd0*/  @P3 SHF.L.W.U32.HI R81, R24, R26, R81 ;  /* 0x0000001a18513219 */ /* 0x004fc40000010e51 */
[----:B---3--:R-:W-:Y:S02]  /*2be0*/  @P3 SHF.L.W.U32.HI R24, R25, R26, R24 ;  /* 0x0000001a19183219 */ /* 0x008fe40000010e18 */
[----:B------:R-:W-:Y:S02]  /*2bf0*/  ISETP.GE.AND P3, PT, R29, RZ, PT ;  /* 0x000000ff1d00720c */ /* 0x000fe40003f66270 */
[C-C-:B0-----:R-:W-:Y:S01]  /*2c00*/  SHF.L.W.U32.HI R84, R24.reuse, 0x2, R81.reuse ;  /* 0x0000000218547819 */ /* 0x141fe20000010e51 */
        /* <DEDUP_REMOVED lines=13> */
.L_x_45:
[----:B------:R-:W-:Y:S05]  /*2ce0*/  BSYNC.RECONVERGENT B0 ;  /* 0x0000000000007941 */ /* 0x000fea0003800200 */
.L_x_44:
[----:B------:R-:W-:Y:S01]  /*2cf0*/  LOP3.LUT R26, R84, 0x1, RZ, 0xc0, !PT ;  /* 0x00000001541a7812 */ /* 0x000fe200078ec0ff */
[----:B------:R-:W-:Y:S02]  /*2d00*/  IMAD.MOV.U32 R24, RZ, RZ, 0x37cbac00 ;  /* 0x37cbac00ff187424 */ /* 0x000fe400078e00ff */
[----:B------:R-:W-:Y:S01]  /*2d10*/  FMUL R25, R81, R81 ;  /* 0x0000005151197220 */ /* 0x000fe20000400000 */
[----:B------:R-:W-:Y:S01]  /*2d20*/  MOV R27, 0x3effffff ;  /* 0x3effffff001b7802 */ /* 0x000fe20000000f00 */
[----:B------:R-:W0:Y:S01]  /*2d30*/  MUFU.RCP R86, R29 ;  /* 0x0000001d00567308 */ /* 0x000e220000001000 */
[----:B------:R-:W-:Y:S01]  /*2d40*/  ISETP.NE.U32.AND P3, PT, R26, 0x1, PT ;  /* 0x000000011a00780c */ /* 0x000fe20003f65070 */
[----:B------:R-:W-:Y:S01]  /*2d50*/  FFMA R24, R25, R24, -0.0013887860113754868507 ;  /* 0xbab607ed19187423 */ /* 0x000fe20000000018 */
[----:B------:R-:W-:Y:S01]  /*2d60*/  IMAD.MOV.U32 R26, RZ, RZ, 0x3d2aaabb ;  /* 0x3d2aaabbff1a7424 */ /* 0x000fe200078e00ff */
[----:B------:R-:W-:Y:S01]  /*2d70*/  LOP3.LUT P4, RZ, R84, 0x2, RZ, 0xc0, !PT ;  /* 0x0000000254ff7812 */ /* 0x000fe2000788c0ff */
[----:B------:R-:W-:Y:S01]  /*2d80*/  BSSY.RECONVERGENT B6, `(.L_x_43) ;  /* 0x0000015000067945 */ /* 0x000fe20003800200 */
[----:B------:R-:W-:-:S02]  /*2d90*/  FSEL R27, -R27, -0.16666662693023681641, !P3 ;  /* 0xbe2aaaa81b1b7808 */ /* 0x000fc40005800100 */
[----:B------:R-:W-:Y:S02]  /*2da0*/  FSEL R24, R24, -0.00019574658654164522886, !P3 ;  /* 0xb94d415318187808 */ /* 0x000fe40005800000 */
[----:B------:R-:W-:-:S05]  /*2db0*/  FSEL R26, R26, 0.0083327032625675201416, !P3 ;  /* 0x3c0885e41a1a7808 */ /* 0x000fca0005800000 */
        /* <DEDUP_REMOVED lines=17> */
.L_x_47:
[----:B------:R-:W-:Y:S05]  /*2ed0*/  BSYNC.RECONVERGENT B6 ;  /* 0x0000000000067941 */ /* 0x000fea0003800200 */
.L_x_43:
[----:B------:R-:W-:Y:S05]  /*2ee0*/  BSYNC.RECONVERGENT B5 ;  /* 0x0000000000057941 */ /* 0x000fea0003800200 */
.L_x_42:
[----:B------:R-:W-:-:S07]  /*2ef0*/  FMUL R84, R25, R80 ;  /* 0x0000005019547220 */ /* 0x000fce0000400000 */
.L_x_35:
[----:B------:R-:W-:Y:S05]  /*2f00*/  BSYNC.RECONVERGENT B4 ;  /* 0x0000000000047941 */ /* 0x000fea0003800200 */
.L_x_34:
[----:B------:R-:W0:Y:S01]  /*2f10*/  LDCU UR4, c[0x0][0x390] ;  /* 0x00007200ff0477ac */ /* 0x000e220008000800 */
[----:B------:R-:W1:Y:S01]  /*2f20*/  LDC.64 R24, c[0x0][0x380] ;  /* 0x0000e000ff187b82 */ /* 0x000e620000000a00 */
[----:B0-----:R-:W-:-:S04]  /*2f30*/  IMAD.U32 R80, RZ, RZ, UR4 ;  /* 0x00000004ff507e24 */ /* 0x001fc8000f8e00ff */
[----:B------:R-:W-:-:S04]  /*2f40*/  IMAD R26, R82, R80, R35 ;  /* 0x00000050521a7224 */ /* 0x000fc800078e0223 */
[----:B------:R-:W-:-:S04]  /*2f50*/  VIADD R27, R26, 0xfffffffe ;  /* 0xfffffffe1a1b7836 */ /* 0x000fc80000000000 */
[----:B-1----:R-:W-:-:S06]  /*2f60*/  IMAD.WIDE.U32 R24, R27, 0x10, R24 ;  /* 0x000000101b187825 */ /* 0x002fcc00078e0018 */
[----:B------:R-:W2:Y:S01]  /*2f70*/  LDG.E.128.CONSTANT R24, desc[UR6][R24.64] ;  /* 0x0000000618187981 */ /* 0x000ea2000c1e9d00 */
[----:B------:R-:W-:-:S04]  /*2f80*/  FMUL R84, R84, R73 ;  /* 0x0000004954547220 */ /* 0x000fc80000400000 */
[----:B------:R-:W-:Y:S01]  /*2f90*/  FADD R66, R66, R84 ;  /* 0x0000005442427221 */ /* 0x000fe20000000000 */
[C---:B--2---:R-:W-:Y:S01]  /*2fa0*/  FFMA R69, R84.reuse, R24, R69 ;  /* 0x0000001854457223 */ /* 0x044fe20000000045 */
[C---:B------:R-:W-:Y:S01]  /*2fb0*/  FFMA R70, R84.reuse, R25, R70 ;  /* 0x0000001954467223 */ /* 0x040fe20000000046 */
[C---:B------:R-:W-:Y:S01]  /*2fc0*/  FFMA R67, R84.reuse, R26, R67 ;  /* 0x0000001a54437223 */ /* 0x040fe20000000043 */
[----:B------:R-:W-:-:S07]  /*2fd0*/  FFMA R68, R84, R27, R68 ;  /* 0x0000001b54447223 */ /* 0x000fce0000000044 */
.L_x_33:
[----:B------:R-:W-:Y:S05]  /*2fe0*/  BSYNC.RECONVERGENT B3 ;  /* 0x0000000000037941 */ /* 0x000fea0003800200 */
.L_x_32:
[----:B------:R-:W-:Y:S04]  /*2ff0*/  BSSY.RECONVERGENT B3, `(.L_x_48) ;  /* 0x00000bf000037945 */ /* 0x000fe80003800200 */
[----:B------:R-:W-:Y:S05]  /*3000*/  @P0 BRA `(.L_x_49) ;  /* 0x0000000800f40947 */ /* 0x000fea0003800000 */
[----:B------:R-:W-:Y:S01]  /*3010*/  FSETP.GEU.AND P3, PT, |R28|, 3, PT ;  /* 0x404000001c00780b */ /* 0x000fe20003f6e200 */
[----:B------:R-:W-:Y:S01]  /*3020*/  BSSY.RECONVERGENT B4, `(.L_x_50) ;  /* 0x00000ae000047945 */ /* 0x000fe20003800200 */
[----:B------:R-:W-:-:S11]  /*3030*/  HFMA2 R84, -RZ, RZ, 0, 0 ;  /* 0x00000000ff547431 */ /* 0x000fd600000001ff */
        /* <DEDUP_REMOVED lines=14> */
[----:B------:R-:W-:Y:S01]  /*3120*/  IMAD.SHL.U32 R24, R22, 0x100, RZ ;  /* 0x0000010016187824 */ /* 0x000fe200078e00ff */
[----:B------:R-:W-:Y:S01]  /*3130*/  CS2R R80, SRZ ;  /* 0x0000000000507805 */ /* 0x000fe2000001ff00 */
[----:B------:R-:W-:-:S03]  /*3140*/  UMOV UR4, URZ ;  /* 0x000000ff00047c82 */ /* 0x000fc60008000000 */
[----:B------:R-:W-:-:S07]  /*3150*/  LOP3.LUT R85, R24, 0x80000000, RZ, 0xfc, !PT ;  /* 0x8000000018557812 */ /* 0x000fce00078efcff */
.L_x_56:
        /* <DEDUP_REMOVED lines=21> */
[C---:B------:R-:W-:Y:S02]  /*32b0*/  SHF.L.W.U32.HI R83, R24.reuse, 0x2, R81 ;  /* 0x0000000218537819 */ /* 0x040fe40000010e51 */
[----:B------:R-:W-:Y:S02]  /*32c0*/  SHF.L.U32 R24, R24, 0x2, RZ ;  /* 0x0000000218187819 */ /* 0x000fe400000006ff */
[----:B------:R-:W-:Y:S02]  /*32d0*/  SHF.R.S32.HI R25, RZ, 0x1f, R83 ;  /* 0x0000001fff197819 */ /* 0x000fe40000011453 */
[----:B-1----:R-:W-:-:S02]  /*32e0*/  SHF.R.U32.HI R80, RZ, 0x1e, R81 ;  /* 0x0000001eff507819 */ /* 0x002fc40000011651 */
[C---:B------:R-:W-:Y:S02]  /*32f0*/  LOP3.LUT R24, R25.reuse, R24, RZ, 0x3c, !PT ;  /* 0x0000001819187212 */ /* 0x040fe400078e3cff */
[----:B------:R-:W-:Y:S02]  /*3300*/  LOP3.LUT R25, R25, R83, RZ, 0x3c, !PT ;  /* 0x0000005319197212 */ /* 0x000fe400078e3cff */
[C---:B------:R-:W-:Y:S02]  /*3310*/  LOP3.LUT R84, R83.reuse, R22, RZ, 0x3c, !PT ;  /* 0x0000001653547212 */ /* 0x040fe400078e3cff */
[----:B------:R-:W-:Y:S02]  /*3320*/  LEA.HI R83, R83, R80, RZ, 0x1 ;  /* 0x0000005053537211 */ /* 0x000fe400078f08ff */
[----:B------:R-:W0:Y:S01]  /*3330*/  I2F.F64.S64 R24, R24 ;  /* 0x0000001800187312 */ /* 0x000e220000301c00 */
[----:B------:R-:W-:Y:S02]  /*3340*/  ISETP.GE.AND P4, PT, R84, RZ, PT ;  /* 0x000000ff5400720c */ /* 0x000fe40003f86270 */
[----:B------:R-:W-:Y:S01]  /*3350*/  @!P3 IMAD.MOV R83, RZ, RZ, -R83 ;  /* 0x000000ffff53b224 */ /* 0x000fe200078e0a53 */
[----:B0-----:R-:W-:-:S10]  /*3360*/  DMUL R26, R24, UR4 ;  /* 0x00000004181a7c28 */ /* 0x001fd40008000000 */
[----:B------:R-:W0:Y:S02]  /*3370*/  F2F.F32.F64 R26, R26 ;  /* 0x0000001a001a7310 */ /* 0x000e240000301000 */
[----:B0-----:R-:W-:-:S07]  /*3380*/  FSEL R80, -R26, R26, !P4 ;  /* 0x0000001a1a507208 */ /* 0x001fce0006000100 */
.L_x_55:
[----:B------:R-:W-:Y:S05]  /*3390*/  BSYNC.RECONVERGENT B0 ;  /* 0x0000000000007941 */ /* 0x000fea0003800200 */
.L_x_54:
[----:B------:R-:W-:Y:S01]  /*33a0*/  LOP3.LUT R26, R83, 0x1, RZ, 0xc0, !PT ;  /* 0x00000001531a7812 */ /* 0x000fe200078ec0ff */
[----:B------:R-:W-:Y:S02]  /*33b0*/  IMAD.MOV.U32 R24, RZ, RZ, 0x37cbac00 ;  /* 0x37cbac00ff187424 */ /* 0x000fe400078e00ff */
[----:B------:R-:W-:Y:S01]  /*33c0*/  FMUL R25, R80, R80 ;  /* 0x0000005050197220 */ /* 0x000fe20000400000 */
[----:B------:R-:W-:Y:S01]  /*33d0*/  IMAD.MOV.U32 R27, RZ, RZ, 0x3effffff ;  /* 0x3effffffff1b7424 */ /* 0x000fe200078e00ff */
[----:B------:R-:W-:Y:S01]  /*33e0*/  ISETP.NE.U32.AND P3, PT, R26, 0x1, PT ;  /* 0x000000011a00780c */ /* 0x000fe20003f65070 */
[----:B------:R-:W-:Y:S02]  /*33f0*/  IMAD.MOV.U32 R26, RZ, RZ, 0x3d2aaabb ;  /* 0x3d2aaabbff1a7424 */ /* 0x000fe400078e00ff */
[----:B------:R-:W-:Y:S01]  /*3400*/  FFMA R24, R25, R24, -0.0013887860113754868507 ;  /* 0xbab607ed19187423 */ /* 0x000fe20000000018 */
[----:B------:R-:W-:Y:S01]  /*3410*/  LOP3.LUT P4, RZ, R83, 0x2, RZ, 0xc0, !PT ;  /* 0x0000000253ff7812 */ /* 0x000fe2000788c0ff */
[----:B------:R-:W0:Y:S01]  /*3420*/  MUFU.RCP R81, R22 ;  /* 0x0000001600517308 */ /* 0x000e220000001000 */
[----:B------:R-:W-:Y:S01]  /*3430*/  FSEL R27, -R27, -0.16666662693023681641, !P3 ;  /* 0xbe2aaaa81b1b7808 */ /* 0x000fe20005800100 */
[----:B------:R-:W-:Y:S01]  /*3440*/  BSSY.RECONVERGENT B6, `(.L_x_53) ;  /* 0x0000014000067945 */ /* 0x000fe20003800200 */
[----:B------:R-:W-:-:S02]  /*3450*/  FSEL R24, R24, -0.00019574658654164522886, !P3 ;  /* 0xb94d415318187808 */ /* 0x000fc40005800000 */
        /* <DEDUP_REMOVED lines=14> */
[----:B------:R-:W-:Y:S02]  /*3540*/  MOV R25, R22 ;  /* 0x0000001600197202 */ /* 0x000fe40000000f00 */
[----:B------:R-:W-:-:S07]  /*3550*/  MOV R81, 0x3570 ;  /* 0x0000357000517802 */ /* 0x000fce0000000f00 */
[----:B------:R-:W-:Y:S05]  /*3560*/  CALL.REL.NOINC `($__internal_1_$__cuda_sm3x_div_rn_noftz_f32_slowpath) ;  /* 0x0000003800e07944 */ /* 0x000fea0003c00000 */
[----:B------:R-:W-:-:S07]  /*3570*/  IMAD.MOV.U32 R80, RZ, RZ, R26 ;  /* 0x000000ffff507224 */ /* 0x000fce00078e001a */
.L_x_57:
[----:B------:R-:W-:Y:S05]  /*3580*/  BSYNC.RECONVERGENT B6 ;  /* 0x0000000000067941 */ /* 0x000fea0003800200 */
.L_x_53:
[----:B------:R-:W-:Y:S05]  /*3590*/  BSYNC.RECONVERGENT B5 ;  /* 0x0000000000057941 */ /* 0x000fea0003800200 */
.L_x_52:
[----:B------:R-:W-:Y:S01]  /*35a0*/  FSETP.GEU.AND P3, PT, |R76|, 9.9999997473787516356e-06, PT ;  /* 0x3727c5ac4c00780b */ /* 0x000fe20003f6e200 */
[----:B------:R-:W-:Y:S01]  /*35b0*/  BSSY.RECONVERGENT B5, `(.L_x_58) ;  /* 0x0000053000057945 */ /* 0x000fe20003800200 */
[----:B------:R-:W-:-:S11]  /*35c0*/  IMAD.MOV.U32 R25, RZ, RZ, 0x3f800000 ;  /* 0x3f800000ff197424 */ /* 0x000fd600078e00ff */
        /* <DEDUP_REMOVED lines=8> */
[----:B------:R-:W-:Y:S02]  /*3650*/  IMAD.SHL.U32 R24, R16, 0x100, RZ ;  /* 0x0000010010187824 */ /* 0x000fe400078e00ff */
[----:B------:R-:W-:Y:S02]  /*3660*/  HFMA2 R81, -RZ, RZ, 0, 0 ;  /* 0x00000000ff517431 */ /* 0x000fe400000001ff */
[----:B------:R-:W-:Y:S01]  /*3670*/  IMAD.MOV.U32 R84, RZ, RZ, RZ ;  /* 0x000000ffff547224 */ /* 0x000fe200078e00ff */
[----:B------:R-:W-:Y:S01]  /*3680*/  UMOV UR4, URZ ;  /* 0x000000ff00047c82 */ /* 0x000fe20008000000 */
[----:B------:R-:W-:-:S07]  /*3690*/  LOP3.LUT R85, R24, 0x80000000, RZ, 0xfc, !PT ;  /* 0x8000000018557812 */ /* 0x000fce00078efcff */
.L_x_62:
        /* <DEDUP_REMOVED lines=15> */
[----:B0-----:R-:W2:Y:S08]  /*3790*/  LDL R24, [R8+0x14] ;  /* 0x0000140008187983 */ /* 0x001eb00000100800 */
[----:B------:R-:W3:Y:S01]  /*37a0*/  @P3 LDL R25, [R8+0x10] ;  /* 0x0000100008193983 */ /* 0x000ee20000100800 */
[----:B------:R-:W-:Y:S01]  /*37b0*/  UMOV UR4, 0x54442d19 ;  /* 0x54442d1900047882 */ /* 0x000fe20000000000 */
[----:B------:R-:W-:Y:S01]  /*37c0*/  UMOV UR5, 0x3bf921fb ;  /* 0x3bf921fb00057882 */ /* 0x000fe20000000000 */
[----:B--2---:R-:W-:-:S04]  /*37d0*/  @P3 SHF.L.W.U32.HI R81, R24, R26, R81 ;  /* 0x0000001a18513219 */ /* 0x004fc80000010e51 */
[--C-:B-1----:R-:W-:Y:S02]  /*37e0*/  SHF.R.U32.HI R84, RZ, 0x1e, R81.reuse ;  /* 0x0000001eff547819 */ /* 0x102fe40000011651 */
[----:B---3--:R-:W-:Y:S02]  /*37f0*/  @P3 SHF.L.W.U32.HI R24, R25, R26, R24 ;  /* 0x0000001a19183219 */ /* 0x008fe40000010e18 */
[----:B------:R-:W-:Y:S02]  /*3800*/  ISETP.GE.AND P3, PT, R16, RZ, PT ;  /* 0x000000ff1000720c */ /* 0x000fe40003f66270 */
[C---:B------:R-:W-:Y:S01]  /*3810*/  SHF.L.W.U32.HI R83, R24.reuse, 0x2, R81 ;  /* 0x0000000218537819 */ /* 0x040fe20000010e51 */
[----:B------:R-:W-:-:S03]  /*3820*/  IMAD.SHL.U32 R24, R24, 0x4, RZ ;  /* 0x0000000418187824 */ /* 0x000fc600078e00ff */
[----:B------:R-:W-:Y:S02]  /*3830*/  SHF.R.S32.HI R25, RZ, 0x1f, R83 ;  /* 0x0000001fff197819 */ /* 0x000fe40000011453 */
[----:B------:R-:W-:Y:S02]  /*3840*/  LOP3.LUT R85, R83, R16, RZ, 0x3c, !PT ;  /* 0x0000001053557212 */ /* 0x000fe400078e3cff */
[C---:B------:R-:W-:Y:S02]  /*3850*/  LOP3.LUT R24, R25.reuse, R24, RZ, 0x3c, !PT ;  /* 0x0000001819187212 */ /* 0x040fe400078e3cff */
[----:B------:R-:W-:Y:S02]  /*3860*/  LOP3.LUT R25, R25, R83, RZ, 0x3c, !PT ;  /* 0x0000005319197212 */ /* 0x000fe400078e3cff */
[----:B------:R-:W-:Y:S02]  /*3870*/  LEA.HI R83, R83, R84, RZ, 0x1 ;  /* 0x0000005453537211 */ /* 0x000fe400078f08ff */
[----:B------:R-:W-:-:S02]  /*3880*/  ISETP.GE.AND P4, PT, R85, RZ, PT ;  /* 0x000000ff5500720c */ /* 0x000fc40003f86270 */
[----:B------:R-:W0:Y:S01]  /*3890*/  I2F.F64.S64 R24, R24 ;  /* 0x0000001800187312 */ /* 0x000e220000301c00 */
[----:B------:R-:W-:Y:S01]  /*38a0*/  @!P3 IMAD.MOV R83, RZ, RZ, -R83 ;  /* 0x000000ffff53b224 */ /* 0x000fe200078e0a53 */
[----:B0-----:R-:W-:-:S10]  /*38b0*/  DMUL R26, R24, UR4 ;  /* 0x00000004181a7c28 */ /* 0x001fd40008000000 */
[----:B------:R-:W0:Y:S02]  /*38c0*/  F2F.F32.F64 R26, R26 ;  /* 0x0000001a001a7310 */ /* 0x000e240000301000 */
[----:B0-----:R-:W-:-:S07]  /*38d0*/  FSEL R81, -R26, R26, !P4 ;  /* 0x0000001a1a517208 */ /* 0x001fce0006000100 */
.L_x_61:
[----:B------:R-:W-:Y:S05]  /*38e0*/  BSYNC.RECONVERGENT B0 ;  /* 0x0000000000007941 */ /* 0x000fea0003800200 */
.L_x_60:
        /* <DEDUP_REMOVED lines=30> */
.L_x_63:
[----:B------:R-:W-:Y:S05]  /*3ad0*/  BSYNC.RECONVERGENT B6 ;  /* 0x0000000000067941 */ /* 0x000fea0003800200 */
.L_x_59:
[----:B------:R-:W-:Y:S05]  /*3ae0*/  BSYNC.RECONVERGENT B5 ;  /* 0x0000000000057941 */ /* 0x000fea0003800200 */
.L_x_58:
[----:B------:R-:W-:-:S07]  /*3af0*/  FMUL R84, R25, R80 ;  /* 0x0000005019547220 */ /* 0x000fce0000400000 */
.L_x_51:
[----:B------:R-:W-:Y:S05]  /*3b00*/  BSYNC.RECONVERGENT B4 ;  /* 0x0000000000047941 */ /* 0x000fea0003800200 */
.L_x_50:
[----:B------:R-:W0:Y:S01]  /*3b10*/  LDCU UR4, c[0x0][0x390] ;  /* 0x00007200ff0477ac */ /* 0x000e220008000800 */
[----:B------:R-:W1:Y:S01]  /*3b20*/  LDC.64 R24, c[0x0][0x380] ;  /* 0x0000e000ff187b82 */ /* 0x000e620000000a00 */
[----:B0-----:R-:W-:-:S05]  /*3b30*/  MOV R80, UR4 ;  /* 0x0000000400507c02 */ /* 0x001fca0008000f00 */
        /* <DEDUP_REMOVED lines=10> */
.L_x_49:
[----:B------:R-:W-:Y:S05]  /*3be0*/  BSYNC.RECONVERGENT B3 ;  /* 0x0000000000037941 */ /* 0x000fea0003800200 */
.L_x_48:
[C---:B------:R-:W-:Y:S01]  /*3bf0*/  ISETP.GE.AND P3, PT, R35.reuse, R80, PT ;  /* 0x000000502300720c */ /* 0x040fe20003f66270 */
[----:B------:R-:W-:Y:S03]  /*3c00*/  BSSY.RECONVERGENT B3, `(.L_x_64) ;  /* 0x00000bc000037945 */ /* 0x000fe60003800200 */
[----:B------:R-:W-:-:S13]  /*3c10*/  ISETP.LT.OR P3, PT, R35, RZ, P3 ;  /* 0x000000ff2300720c */ /* 0x000fda0001f61670 */
        /* <DEDUP_REMOVED lines=17> */
[----:B------:R-:W-:Y:S01]  /*3d30*/  CS2R R80, SRZ ;  /* 0x0000000000507805 */ /* 0x000fe2000001ff00 */
[----:B------:R-:W-:-:S03]  /*3d40*/  UMOV UR4, URZ ;  /* 0x000000ff00047c82 */ /* 0x000fc60008000000 */
[----:B------:R-:W-:-:S07]  /*3d50*/  LOP3.LUT R85, R24, 0x80000000, RZ, 0xfc, !PT ;  /* 0x8000000018557812 */ /* 0x000fce00078efcff */
.L_x_72:
[----:B0-----:R-:W0:Y:S02]  /*3d60*/  LDC.64 R24, c[0x4][RZ] ;  /* 0x01000000ff187b82 */ /* 0x001e240000000a00 */
[----:B0-----:R-:W-:-:S05]  /*3d70*/  IMAD.WIDE.U32 R26, R80, 0x4, R24 ;  /* 0x00000004501a7825 */ /* 0x001fca00078e0018 */
[----:B------:R-:W2:Y:S01]  /*3d80*/  LDG.E.CONSTANT R24, desc[UR6][R26.64] ;  /* 0x000000061a187981 */ /* 0x000ea2000c1e9900 */
[C---:B------:R-:W-:Y:S01]  /*3d90*/  LEA R83, R80.reuse, R1, 0x2 ;  /* 0x0000000150537211 */ /* 0x040fe200078e10ff */
        /* <DEDUP_REMOVED lines=19> */
[----:B-1----:R-:W-:Y:S02]  /*3ed0*/  SHF.R.U32.HI R81, RZ, 0x1e, R80 ;  /* 0x0000001eff517819 */ /* 0x002fe40000011650 */
[----:B------:R-:W-:Y:S02]  /*3ee0*/  SHF.R.S32.HI R25, RZ, 0x1f, R84 ;  /* 0x0000001fff197819 */ /* 0x000fe40000011454 */
[----:B------:R-:W-:-:S02]  /*3ef0*/  LOP3.LUT R83, R84, R13, RZ, 0x3c, !PT ;  /* 0x0000000d54537212 */ /* 0x000fc400078e3cff */
        /* <DEDUP_REMOVED lines=9> */
.L_x_71:
[----:B------:R-:W-:Y:S05]  /*3f90*/  BSYNC.RECONVERGENT B0 ;  /* 0x0000000000007941 */ /* 0x000fea0003800200 */
.L_x_70:
[----:B------:R-:W-:Y:S02]  /*3fa0*/  IMAD.MOV.U32 R24, RZ, RZ, 0x37cbac00 ;  /* 0x37cbac00ff187424 */ /* 0x000fe400078e00ff */
[----:B------:R-:W-:Y:S01]  /*3fb0*/  FMUL R25, R80, R80 ;  /* 0x0000005050197220 */ /* 0x000fe20000400000 */
[C---:B------:R-:W-:Y:S01]  /*3fc0*/  LOP3.LUT R26, R84.reuse, 0x1, RZ, 0xc0, !PT ;  /* 0x00000001541a7812 */ /* 0x040fe200078ec0ff */
[----:B------:R-:W-:Y:S01]  /*3fd0*/  IMAD.MOV.U32 R27, RZ, RZ, 0x3effffff ;  /* 0x3effffffff1b7424 */ /* 0x000fe200078e00ff */
[----:B------:R-:W-:Y:S01]  /*3fe0*/  LOP3.LUT P4, RZ, R84, 0x2, RZ, 0xc0, !PT ;  /* 0x0000000254ff7812 */ /* 0x000fe2000788c0ff */
[----:B------:R-:W-:Y:S01]  /*3ff0*/  FFMA R24, R25, R24, -0.0013887860113754868507 ;  /* 0xbab607ed19187423 */ /* 0x000fe20000000018 */
[----:B------:R-:W-:Y:S01]  /*4000*/  ISETP.NE.U32.AND P3, PT, R26, 0x1, PT ;  /* 0x000000011a00780c */ /* 0x000fe20003f65070 */
[----:B------:R-:W0:Y:S01]  /*4010*/  MUFU.RCP R86, R13 ;  /* 0x0000000d00567308 */ /* 0x000e220000001000 */
[----:B------:R-:W-:Y:S01]  /*4020*/  MOV R26, 0x3d2aaabb ;  /* 0x3d2aaabb001a7802 */ /* 0x000fe20000000f00 */
        /* <DEDUP_REMOVED lines=21> */
.L_x_73:
[----:B------:R-:W-:Y:S05]  /*4180*/  BSYNC.RECONVERGENT B6 ;  /* 0x0000000000067941 */ /* 0x000fea0003800200 */
.L_x_69:
[----:B------:R-:W-:Y:S05]  /*4190*/  BSYNC.RECONVERGENT B5 ;  /* 0x0000000000057941 */ /* 0x000fea0003800200 */
.L_x_68:
        /* <DEDUP_REMOVED lines=11> */
[----:B------:R-:W-:Y:S01]  /*4250*/  SHF.L.U32 R24, R6, 0x8, RZ ;  /* 0x0000000806187819 */ /* 0x000fe200000006ff */
[----:B------:R-:W-:Y:S01]  /*4260*/  IMAD.MOV.U32 R84, RZ, RZ, RZ ;  /* 0x000000ffff547224 */ /* 0x000fe200078e00ff */
[----:B------:R-:W-:Y:S01]  /*4270*/  UMOV UR4, URZ ;  /* 0x000000ff00047c82 */ /* 0x000fe20008000000 */
[----:B------:R-:W-:Y:S01]  /*4280*/  IMAD.MOV.U32 R81, RZ, RZ, RZ ;  /* 0x000000ffff517224 */ /* 0x000fe200078e00ff */
[----:B------:R-:W-:-:S07]  /*4290*/  LOP3.LUT R85, R24, 0x80000000, RZ, 0xfc, !PT ;  /* 0x8000000018557812 */ /* 0x000fce00078efcff */
.L_x_78:
        /* <DEDUP_REMOVED lines=35> */
.L_x_77:
[----:B------:R-:W-:Y:S05]  /*44d0*/  BSYNC.RECONVERGENT B0 ;  /* 0x0000000000007941 */ /* 0x000fea0003800200 */
.L_x_76:
        /* <DEDUP_REMOVED lines=30> */
.L_x_79:
[----:B------:R-:W-:Y:S05]  /*46c0*/  BSYNC.RECONVERGENT B6 ;  /* 0x0000000000067941 */ /* 0x000fea0003800200 */
.L_x_75:
[----:B------:R-:W-:Y:S05]  /*46d0*/  BSYNC.RECONVERGENT B5 ;  /* 0x0000000000057941 */ /* 0x000fea0003800200 */
.L_x_74:
[----:B------:R-:W-:-:S07]  /*46e0*/  FMUL R84, R25, R80 ;  /* 0x0000005019547220 */ /* 0x000fce0000400000 */
.L_x_67:
[----:B------:R-:W-:Y:S05]  /*46f0*/  BSYNC.RECONVERGENT B4 ;  /* 0x0000000000047941 */ /* 0x000fea0003800200 */
.L_x_66:
[----:B------:R-:W0:Y:S01]  /*4700*/  LDCU UR4, c[0x0][0x390] ;  /* 0x00007200ff0477ac */ /* 0x000e220008000800 */
[----:B------:R-:W1:Y:S01]  /*4710*/  LDC.64 R24, c[0x0][0x380] ;  /* 0x0000e000ff187b82 */ /* 0x000e620000000a00 */
[----:B0-----:R-:W-:-:S05]  /*4720*/  MOV R80, UR4 ;  /* 0x0000000400507c02 */ /* 0x001fca0008000f00 */
[----:B------:R-:W-:-:S04]  /*4730*/  IMAD R27, R82, R80, R35 ;  /* 0x00000050521b7224 */ /* 0x000fc800078e0223 */
        /* <DEDUP_REMOVED lines=8> */
.L_x_65:
[----:B------:R-:W-:Y:S05]  /*47c0*/  BSYNC.RECONVERGENT B3 ;  /* 0x0000000000037941 */ /* 0x000fea0003800200 */
.L_x_64:
[----:B------:R-:W-:Y:S04]  /*47d0*/  BSSY.RECONVERGENT B3, `(.L_x_80) ;  /* 0x00000be000037945 */ /* 0x000fe80003800200 */
        /* <DEDUP_REMOVED lines=21> */
.L_x_88:
        /* <DEDUP_REMOVED lines=13> */
[----:B0-----:R-:W2:Y:S04]  /*4a00*/  LDL R81, [R41+0x18] ;  /* 0x0000180029517983 */ /* 0x001ea80000100800 */
[----:B------:R-:W2:Y:S04]  /*4a10*/  LDL R24, [R41+0x14] ;  /* 0x0000140029187983 */ /* 0x000ea80000100800 */
[----:B------:R-:W3:Y:S01]  /*4a20*/  @P3 LDL R25, [R41+0x10] ;  /* 0x0000100029193983 */ /* 0x000ee20000100800 */
[----:B------:R-:W-:Y:S01]  /*4a30*/  UMOV UR4, 0x54442d19 ;  /* 0x54442d1900047882 */ /* 0x000fe20000000000 */
[----:B------:R-:W-:Y:S01]  /*4a40*/  UMOV UR5, 0x3bf921fb ;  /* 0x3bf921fb00057882 */ /* 0x000fe20000000000 */
[----:B--2---:R-:W-:-:S02]  /*4a50*/  @P3 SHF.L.W.U32.HI R81, R24, R40, R81 ;  /* 0x0000002818513219 */ /* 0x004fc40000010e51 */
[----:B---3--:R-:W-:Y:S02]  /*4a60*/  @P3 SHF.L.W.U32.HI R24, R25, R40, R24 ;  /* 0x0000002819183219 */ /* 0x008fe40000010e18 */
[----:B------:R-:W-:Y:S02]  /*4a70*/  ISETP.GE.AND P3, PT, R3, RZ, PT ;  /* 0x000000ff0300720c */ /* 0x000fe40003f66270 */
[C-C-:B------:R-:W-:Y:S02]  /*4a80*/  SHF.L.W.U32.HI R80, R24.reuse, 0x2, R81.reuse ;  /* 0x0000000218507819 */ /* 0x140fe40000010e51 */
[----:B------:R-:W-:Y:S02]  /*4a90*/  SHF.L.U32 R24, R24, 0x2, RZ ;  /* 0x0000000218187819 */ /* 0x000fe400000006ff */
[----:B------:R-:W-:Y:S02]  /*4aa0*/  SHF.R.S32.HI R25, RZ, 0x1f, R80 ;  /* 0x0000001fff197819 */ /* 0x000fe40000011450 */
[----:B------:R-:W-:-:S02]  /*4ab0*/  SHF.R.U32.HI R81, RZ, 0x1e, R81 ;  /* 0x0000001eff517819 */ /* 0x000fc40000011651 */
[C---:B------:R-:W-:Y:S02]  /*4ac0*/  LOP3.LUT R24, R25.reuse, R24, RZ, 0x3c, !PT ;  /* 0x0000001819187212 */ /* 0x040fe400078e3cff */
[----:B------:R-:W-:Y:S02]  /*4ad0*/  LOP3.LUT R25, R25, R80, RZ, 0x3c, !PT ;  /* 0x0000005019197212 */ /* 0x000fe400078e3cff */
[C---:B-1----:R-:W-:Y:S02]  /*4ae0*/  LOP3.LUT R83, R80.reuse, R3, RZ, 0x3c, !PT ;  /* 0x0000000350537212 */ /* 0x042fe400078e3cff */
[----:B------:R-:W-:Y:S02]  /*4af0*/  LEA.HI R80, R80, R81, RZ, 0x1 ;  /* 0x0000005150507211 */ /* 0x000fe400078f08ff */
[----:B------:R-:W0:Y:S01]  /*4b00*/  I2F.F64.S64 R24, R24 ;  /* 0x0000001800187312 */ /* 0x000e220000301c00 */
[----:B------:R-:W-:Y:S02]  /*4b10*/  ISETP.GE.AND P4, PT, R83, RZ, PT ;  /* 0x000000ff5300720c */ /* 0x000fe40003f86270 */
[----:B------:R-:W-:Y:S01]  /*4b20*/  @!P3 IMAD.MOV R80, RZ, RZ, -R80 ;  /* 0x000000ffff50b224 */ /* 0x000fe200078e0a50 */
[----:B0-----:R-:W-:-:S10]  /*4b30*/  DMUL R26, R24, UR4 ;  /* 0x00000004181a7c28 */ /* 0x001fd40008000000 */
[----:B------:R-:W0:Y:S02]  /*4b40*/  F2F.F32.F64 R26, R26 ;  /* 0x0000001a001a7310 */ /* 0x000e240000301000 */
[----:B0-----:R-:W-:-:S07]  /*4b50*/  FSEL R81, -R26, R26, !P4 ;  /* 0x0000001a1a517208 */ /* 0x001fce0006000100 */
.L_x_87:
[----:B------:R-:W-:Y:S05]  /*4b60*/  BSYNC.RECONVERGENT B0 ;  /* 0x0000000000007941 */ /* 0x000fea0003800200 */
.L_x_86:
        /* <DEDUP_REMOVED lines=30> */
.L_x_89:
[----:B------:R-:W-:Y:S05]  /*4d50*/  BSYNC.RECONVERGENT B6 ;  /* 0x0000000000067941 */ /* 0x000fea0003800200 */
.L_x_85:
[----:B------:R-:W-:Y:S05]  /*4d60*/  BSYNC.RECONVERGENT B5 ;  /* 0x0000000000057941 */ /* 0x000fea0003800200 */
.L_x_84:
        /* <DEDUP_REMOVED lines=16> */
.L_x_94:
        /* <DEDUP_REMOVED lines=36> */
.L_x_93:
[----:B------:R-:W-:Y:S05]  /*50b0*/  BSYNC.RECONVERGENT B0 ;  /* 0x0000000000007941 */ /* 0x000fea0003800200 */
.L_x_92:
        /* <DEDUP_REMOVED lines=30> */
.L_x_95:
[----:B------:R-:W-:Y:S05]  /*52a0*/  BSYNC.RECONVERGENT B6 ;  /* 0x0000000000067941 */ /* 0x000fea0003800200 */
.L_x_91:
[----:B------:R-:W-:Y:S05]  /*52b0*/  BSYNC.RECONVERGENT B5 ;  /* 0x0000000000057941 */ /* 0x000fea0003800200 */
.L_x_90:
[----:B------:R-:W-:-:S07]  /*52c0*/  FMUL R84, R25, R80 ;  /* 0x0000005019547220 */ /* 0x000fce0000400000 */
.L_x_83:
[----:B------:R-:W-:Y:S05]  /*52d0*/  BSYNC.RECONVERGENT B4 ;  /* 0x0000000000047941 */ /* 0x000fea0003800200 */
.L_x_82:
        /* <DEDUP_REMOVED lines=13> */
.L_x_81:
[----:B------:R-:W-:Y:S05]  /*53b0*/  BSYNC.RECONVERGENT B3 ;  /* 0x0000000000037941 */ /* 0x000fea0003800200 */
.L_x_80:
        /* <DEDUP_REMOVED lines=17> */
[----:B------:R-:W-:Y:S02]  /*54d0*/  SHF.L.U32 R24, R45, 0x8, RZ ;  /* 0x000000082d187819 */ /* 0x000fe400000006ff */
[----:B------:R-:W-:Y:S01]  /*54e0*/  CS2R R80, SRZ ;  /* 0x0000000000507805 */ /* 0x000fe2000001ff00 */
[----:B------:R-:W-:Y:S01]  /*54f0*/  UMOV UR4, URZ ;  /* 0x000000ff00047c82 */ /* 0x000fe20008000000 */
[----:B------:R-:W-:-:S07]  /*5500*/  LOP3.LUT R85, R24, 0x80000000, RZ, 0xfc, !PT ;  /* 0x8000000018557812 */ /* 0x000fce00078efcff */
.L_x_104:
        /* <DEDUP_REMOVED lines=16> */
[----:B0-----:R-:W3:Y:S01]  /*5610*/  @P3 LDL R24, [R51+0x10] ;  /* 0x0000100033183983 */ /* 0x001ee20000100800 */
        /* <DEDUP_REMOVED lines=12> */
[----:B------:R-:W-:Y:S02]  /*56e0*/  ISETP.GE.AND P4, PT, R83, RZ, PT ;  /* 0x000000ff5300720c */ /* 0x000fe40003f86270 */
[----:B------:R-:W-:-:S02]  /*56f0*/  LEA.HI R84, R84, R81, RZ, 0x1 ;  /* 0x0000005154547211 */ /* 0x000fc400078f08ff */
[----:B------:R-:W0:Y:S02]  /*5700*/  I2F.F64.S64 R24, R24 ;  /* 0x0000001800187312 */ /* 0x000e240000301c00 */
[----:B------:R-:W-:Y:S01]  /*5710*/  @!P3 IADD3 R84, PT, PT, -R84, RZ, RZ ;  /* 0x000000ff5454b210 */ /* 0x000fe20007ffe1ff */
[----:B0-----:R-:W-:-:S10]  /*5720*/  DMUL R26, R24, UR4 ;  /* 0x00000004181a7c28 */ /* 0x001fd40008000000 */
[----:B------:R-:W0:Y:S02]  /*5730*/  F2F.F32.F64 R26, R26 ;  /* 0x0000001a001a7310 */ /* 0x000e240000301000 */
[----:B0-----:R-:W-:-:S07]  /*5740*/  FSEL R80, -R26, R26, !P4 ;  /* 0x0000001a1a507208 */ /* 0x001fce0006000100 */
.L_x_103:
[----:B------:R-:W-:Y:S05]  /*5750*/  BSYNC.RECONVERGENT B0 ;  /* 0x0000000000007941 */ /* 0x000fea0003800200 */
.L_x_102:
        /* <DEDUP_REMOVED lines=30> */
.L_x_105:
[----:B------:R-:W-:Y:S05]  /*5940*/  BSYNC.RECONVERGENT B6 ;  /* 0x0000000000067941 */ /* 0x000fea0003800200 */
.L_x_101:
[----:B------:R-:W-:Y:S05]  /*5950*/  BSYNC.RECONVERGENT B5 ;  /* 0x0000000000057941 */ /* 0x000fea0003800200 */
.L_x_100:
        /* <DEDUP_REMOVED lines=16> */
.L_x_110:
        /* <DEDUP_REMOVED lines=23> */
[C---:B------:R-:W-:Y:S02]  /*5bd0*/  SHF.L.W.U32.HI R83, R24.reuse, 0x2, R81 ;  /* 0x0000000218537819 */ /* 0x040fe40000010e51 */
[----:B------:R-:W-:Y:S02]  /*5be0*/  SHF.L.U32 R24, R24, 0x2, RZ ;  /* 0x0000000218187819 */ /* 0x000fe400000006ff */
[----:B------:R-:W-:-:S02]  /*5bf0*/  SHF.R.S32.HI R25, RZ, 0x1f, R83 ;  /* 0x0000001fff197819 */ /* 0x000fc40000011453 */
[----:B------:R-:W-:Y:S02]  /*5c00*/  LOP3.LUT R85, R83, R52, RZ, 0x3c, !PT ;  /* 0x0000003453557212 */ /* 0x000fe400078e3cff */
        /* <DEDUP_REMOVED lines=9> */
.L_x_109:
[----:B------:R-:W-:Y:S05]  /*5ca0*/  BSYNC.RECONVERGENT B0 ;  /* 0x0000000000007941 */ /* 0x000fea0003800200 */
.L_x_108:
        /* <DEDUP_REMOVED lines=30> */
.L_x_111:
[----:B------:R-:W-:Y:S05]  /*5e90*/  BSYNC.RECONVERGENT B6 ;  /* 0x0000000000067941 */ /* 0x000fea0003800200 */
.L_x_107:
[----:B------:R-:W-:Y:S05]  /*5ea0*/  BSYNC.RECONVERGENT B5 ;  /* 0x0000000000057941 */ /* 0x000fea0003800200 */
.L_x_106:
[----:B------:R-:W-:-:S07]  /*5eb0*/  FMUL R84, R25, R80 ;  /* 0x0000005019547220 */ /* 0x000fce0000400000 */
.L_x_99:
[----:B------:R-:W-:Y:S05]  /*5ec0*/  BSYNC.RECONVERGENT B4 ;  /* 0x0000000000047941 */ /* 0x000fea0003800200 */
.L_x_98:
[----:B------:R-:W0:Y:S01]  /*5ed0*/  LDCU UR4, c[0x0][0x390] ;  /* 0x00007200ff0477ac */ /* 0x000e220008000800 */
[----:B------:R-:W1:Y:S01]  /*5ee0*/  LDC.64 R24, c[0x0][0x380] ;  /* 0x0000e000ff187b82 */ /* 0x000e620000000a00 */
[----:B0-----:R-:W-:-:S04]  /*5ef0*/  IMAD.U32 R80, RZ, RZ, UR4 ;  /* 0x00000004ff507e24 */ /* 0x001fc8000f8e00ff */
[----:B------:R-:W-:-:S05]  /*5f00*/  IMAD R27, R82, R80, R35 ;  /* 0x00000050521b7224 */ /* 0x000fca00078e0223 */
[----:B------:R-:W-:-:S05]  /*5f10*/  IADD3 R27, PT, PT, R27, 0x2, RZ ;  /* 0x000000021b1b7810 */ /* 0x000fca0007ffe0ff */
        /* <DEDUP_REMOVED lines=8> */
.L_x_97:
[----:B------:R-:W-:Y:S05]  /*5fa0*/  BSYNC.RECONVERGENT B3 ;  /* 0x0000000000037941 */ /* 0x000fea0003800200 */
.L_x_96:
[----:B------:R-:W-:-:S05]  /*5fb0*/  VIADD R25, R35, 0x3 ;  /* 0x0000000323197836 */ /* 0x000fca0000000000 */
[----:B------:R-:W-:-:S04]  /*5fc0*/  ISETP.GE.AND P3, PT, R25, R80, PT ;  /* 0x000000501900720c */ /* 0x000fc80003f66270 */
[----:B------:R-:W-:-:S13]  /*5fd0*/  ISETP.LT.OR P3, PT, R35, -0x3, P3 ;  /* 0xfffffffd2300780c */ /* 0x000fda0001f61670 */
        /* <DEDUP_REMOVED lines=20> */
.L_x_118:
        /* <DEDUP_REMOVED lines=28> */
[----:B------:R-:W-:Y:S02]  /*62e0*/  ISETP.GE.AND P4, PT, R83, RZ, PT ;  /* 0x000000ff5300720c */ /* 0x000fe40003f86270 */
[----:B------:R-:W-:Y:S02]  /*62f0*/  LEA.HI R84, R84, R81, RZ, 0x1 ;  /* 0x0000005154547211 */ /* 0x000fe400078f08ff */
[----:B------:R-:W0:Y:S02]  /*6300*/  I2F.F64.S64 R24, R24 ;  /* 0x0000001800187312 */ /* 0x000e240000301c00 */
[----:B------:R-:W-:Y:S01]  /*6310*/  @!P3 IADD3 R84, PT, PT, -R84, RZ, RZ ;  /* 0x000000ff5454b210 */ /* 0x000fe20007ffe1ff */
[----:B0-----:R-:W-:-:S10]  /*6320*/  DMUL R26, R24, UR4 ;  /* 0x00000004181a7c28 */ /* 0x001fd40008000000 */
[----:B------:R-:W0:Y:S02]  /*6330*/  F2F.F32.F64 R26, R26 ;  /* 0x0000001a001a7310 */ /* 0x000e240000301000 */
[----:B0-----:R-:W-:-:S07]  /*6340*/  FSEL R80, -R26, R26, !P4 ;  /* 0x0000001a1a507208 */ /* 0x001fce0006000100 */
.L_x_117:
[----:B------:R-:W-:Y:S05]  /*6350*/  BSYNC.RECONVERGENT B0 ;  /* 0x0000000000007941 */ /* 0x000fea0003800200 */
.L_x_116:
        /* <DEDUP_REMOVED lines=30> */
.L_x_119:
[----:B------:R-:W-:Y:S05]  /*6540*/  BSYNC.RECONVERGENT B5 ;  /* 0x0000000000057941 */ /* 0x000fea0003800200 */
.L_x_115:
[----:B------:R-:W-:Y:S05]  /*6550*/  BSYNC.RECONVERGENT B4 ;  /* 0x0000000000047941 */ /* 0x000fea0003800200 */
.L_x_114:
        /* <DEDUP_REMOVED lines=16> */
.L_x_124:
        /* <DEDUP_REMOVED lines=35> */
.L_x_123:
[----:B------:R-:W-:Y:S05]  /*6890*/  BSYNC.RECONVERGENT B0 ;  /* 0x0000000000007941 */ /* 0x000fea0003800200 */
.L_x_122:
        /* <DEDUP_REMOVED lines=30> */
.L_x_125:
[----:B------:R-:W-:Y:S05]  /*6a80*/  BSYNC.RECONVERGENT B5 ;  /* 0x0000000000057941 */ /* 0x000fea0003800200 */
.L_x_121:
[----:B------:R-:W-:Y:S05]  /*6a90*/  BSYNC.RECONVERGENT B4 ;  /* 0x0000000000047941 */ /* 0x000fea0003800200 */
.L_x_120:
[----:B------:R-:W-:-:S07]  /*6aa0*/  FMUL R80, R25, R80 ;  /* 0x0000005019507220 */ /* 0x000fce0000400000 */
.L_x_113:
[----:B------:R-:W-:Y:S05]  /*6ab0*/  BSYNC.RECONVERGENT B3 ;  /* 0x0000000000037941 */ /* 0x000fea0003800200 */
.L_x_112:
[----:B------:R-:W0:Y:S01]  /*6ac0*/  LDCU UR4, c[0x0][0x390] ;  /* 0x00007200ff0477ac */ /* 0x000e220008000800 */
[----:B------:R-:W1:Y:S01]  /*6ad0*/  LDC.64 R24, c[0x0][0x380] ;  /* 0x0000e000ff187b82 */ /* 0x000e620000000a00 */
[----:B0-----:R-:W-:-:S04]  /*6ae0*/  IMAD R27, R82, UR4, R35 ;  /* 0x00000004521b7c24 */ /* 0x001fc8000f8e0223 */
        /* <DEDUP_REMOVED lines=9> */
.L_x_15:
[----:B------:R-:W-:Y:S05]  /*6b80*/  BSYNC.RECONVERGENT B2 ;  /* 0x0000000000027941 */ /* 0x000fea0003800200 */
.L_x_14:
[----:B------:R-:W-:Y:S05]  /*6b90*/  BRA.U UP0, `(.L_x_126) ;  /* 0xffffffa9005c7547 */ /* 0x000fea000b83ffff */
[----:B------:R-:W-:Y:S01]  /*6ba0*/  FSETP.GT.AND P0, PT, R66, RZ, PT ;  /* 0x000000ff4200720b */ /* 0x000fe20003f04000 */
[----:B------:R-:W-:-:S12]  /*6bb0*/  BSSY.RECONVERGENT B0, `(.L_x_127) ;  /* 0x0000013000007945 */ /* 0x000fd80003800200 */
[----:B------:R-:W-:Y:S05]  /*6bc0*/  @!P0 BRA `(.L_x_128) ;  /* 0x0000000000448947 */ /* 0x000fea0003800000 */
[----:B------:R-:W-:Y:S01]  /*6bd0*/  IADD3 R0, PT, PT, R66, 0x1800000, RZ ;  /* 0x0180000042007810 */ /* 0x000fe20007ffe0ff */
[----:B------:R-:W-:Y:S03]  /*6be0*/  BSSY.RECONVERGENT B1, `(.L_x_129) ;  /* 0x000000b000017945 */ /* 0x000fe60003800200 */
[----:B------:R-:W-:-:S04]  /*6bf0*/  LOP3.LUT R0, R0, 0x7f800000, RZ, 0xc0, !PT ;  /* 0x7f80000000007812 */ /* 0x000fc800078ec0ff */
[----:B------:R-:W-:-:S13]  /*6c00*/  ISETP.GT.U32.AND P0, PT, R0, 0x1ffffff, PT ;  /* 0x01ffffff0000780c */ /* 0x000fda0003f04070 */
[----:B------:R-:W-:Y:S05]  /*6c10*/  @P0 BRA `(.L_x_130) ;  /* 0x00000000000c0947 */ /* 0x000fea0003800000 */
[----:B------:R-:W-:-:S07]  /*6c20*/  MOV R6, 0x6c40 ;  /* 0x00006c4000067802 */ /* 0x000fce0000000f00 */
[----:B------:R-:W-:Y:S05]  /*6c30*/  CALL.REL.NOINC `($__internal_0_$__cuda_sm20_rcp_rn_f32_slowpath) ;  /* 0x0000000000547944 */ /* 0x000fea0003c00000 */
[----:B------:R-:W-:Y:S05]  /*6c40*/  BRA `(.L_x_131) ;  /* 0x0000000000107947 */ /* 0x000fea0003800000 */
.L_x_130:
[----:B------:R-:W0:Y:S02]  /*6c50*/  MUFU.RCP R3, R66 ;  /* 0x0000004200037308 */ /* 0x000e240000001000 */
[----:B0-----:R-:W-:-:S04]  /*6c60*/  FFMA R0, R66, R3, -1 ;  /* 0xbf80000042007423 */ /* 0x001fc80000000003 */
[----:B------:R-:W-:-:S04]  /*6c70*/  FADD.FTZ R0, -R0, -RZ ;  /* 0x800000ff00007221 */ /* 0x000fc80000010100 */
[----:B------:R-:W-:-:S07]  /*6c80*/  FFMA R0, R3, R0, R3 ;  /* 0x0000000003007223 */ /* 0x000fce0000000003 */
.L_x_131:
[----:B------:R-:W-:Y:S05]  /*6c90*/  BSYNC.RECONVERGENT B1 ;  /* 0x0000000000017941 */ /* 0x000fea0003800200 */
.L_x_129:
[-C--:B------:R-:W-:Y:S01]  /*6ca0*/  FMUL R69, R69, R0.reuse ;  /* 0x0000000045457220 */ /* 0x080fe20000400000 */
[-C--:B------:R-:W-:Y:S01]  /*6cb0*/  FMUL R70, R70, R0.reuse ;  /* 0x0000000046467220 */ /* 0x080fe20000400000 */
[-C--:B------:R-:W-:Y:S01]  /*6cc0*/  FMUL R67, R67, R0.reuse ;  /* 0x0000000043437220 */ /* 0x080fe20000400000 */
[----:B------:R-:W-:-:S07]  /*6cd0*/  FMUL R68, R68, R0 ;  /* 0x0000000044447220 */ /* 0x000fce0000400000 */
.L_x_128:
[----:B------:R-:W-:Y:S05]  /*6ce0*/  BSYNC.RECONVERGENT B0 ;  /* 0x0000000000007941 */ /* 0x000fea0003800200 */
.L_x_127:
[----:B------:R-:W0:Y:S01]  /*6cf0*/  LDC.64 R2, c[0x0][0x388] ;  /* 0x0000e200ff027b82 */ /* 0x000e220000000a00 */
[----:B------:R-:W1:Y:S01]  /*6d00*/  LDCU UR4, c[0x0][0x398] ;  /* 0x00007300ff0477ac */ /* 0x000e620008000800 */
[----:B------:R-:W-:Y:S01]  /*6d10*/  FADD.SAT R4, RZ, R69 ;  /* 0x00000045ff047221 */ /* 0x000fe20000002000 */
[----:B------:R-:W-:Y:S01]  /*6d20*/  FADD.SAT R5, RZ, R70 ;  /* 0x00000046ff057221 */ /* 0x000fe20000002000 */
[----:B------:R-:W-:Y:S01]  /*6d30*/  FADD.SAT R6, RZ, R67 ;  /* 0x00000043ff067221 */ /* 0x000fe20000002000 */
[----:B------:R-:W-:Y:S01]  /*6d40*/  FADD.SAT R7, RZ, R68 ;  /* 0x00000044ff077221 */ /* 0x000fe20000002000 */
[----:B-1----:R-:W-:-:S04]  /*6d50*/  IMAD R79, R78, UR4, R79 ;  /* 0x000000044e4f7c24 */ /* 0x002fc8000f8e024f */
[----:B0-----:R-:W-:-:S05]  /*6d60*/  IMAD.WIDE.U32 R2, R79, 0x10, R2 ;  /* 0x000000104f027825 */ /* 0x001fca00078e0002 */
[----:B------:R-:W-:Y:S01]  /*6d70*/  STG.E.128 desc[UR6][R2.64], R4 ;  /* 0x0000000402007986 */ /* 0x000fe2000c101d06 */
[----:B------:R-:W-:Y:S05]  /*6d80*/  EXIT ;  /* 0x000000000000794d */ /* 0x000fea0003800000 */
        .weak           $__internal_0_$__cuda_sm20_rcp_rn_f32_slowpath
        .type           $__internal_0_$__cuda_sm20_rcp_rn_f32_slowpath,@function
        .size           $__internal_0_$__cuda_sm20_rcp_rn_f32_slowpath,($__internal_1_$__cuda_sm3x_div_rn_noftz_f32_slowpath - $__internal_0_$__cuda_sm20_rcp_rn_f32_slowpath)
$__internal_0_$__cuda_sm20_rcp_rn_f32_slowpath:
[----:B------:R-:W-:Y:S01]  /*6d90*/  IMAD.SHL.U32 R0, R66, 0x2, RZ ;  /* 0x0000000242007824 */ /* 0x000fe200078e00ff */
[----:B------:R-:W-:Y:S04]  /*6da0*/  BSSY.RECONVERGENT B2, `(.L_x_132) ;  /* 0x0000030000027945 */ /* 0x000fe80003800200 */
[----:B------:R-:W-:-:S04]  /*6db0*/  SHF.R.U32.HI R7, RZ, 0x18, R0 ;  /* 0x00000018ff077819 */ /* 0x000fc80000011600 */
[----:B------:R-:W-:-:S13]  /*6dc0*/  ISETP.NE.U32.AND P0, PT, R7, RZ, PT ;  /* 0x000000ff0700720c */ /* 0x000fda0003f05070 */
[----:B------:R-:W-:Y:S05]  /*6dd0*/  @P0 BRA `(.L_x_133) ;  /* 0x0000000000280947 */ /* 0x000fea0003800000 */
[----:B------:R-:W-:-:S05]  /*6de0*/  IMAD.SHL.U32 R0, R66, 0x2, RZ ;  /* 0x0000000242007824 */ /* 0x000fca00078e00ff */
[----:B------:R-:W-:-:S13]  /*6df0*/  ISETP.NE.AND P0, PT, R0, RZ, PT ;  /* 0x000000ff0000720c */ /* 0x000fda0003f05270 */
[----:B------:R-:W-:Y:S01]  /*6e00*/  @P0 FFMA R3, R66, 1.84467440737095516160e+19, RZ ;  /* 0x5f80000042030823 */ /* 0x000fe200000000ff */
[----:B------:R-:W-:Y:S08]  /*6e10*/  @!P0 MUFU.RCP R2, R66 ;  /* 0x0000004200028308 */ /* 0x000ff00000001000 */
[----:B------:R-:W0:Y:S02]  /*6e20*/  @P0 MUFU.RCP R0, R3 ;  /* 0x0000000300000308 */ /* 0x000e240000001000 */
[----:B0-----:R-:W-:-:S04]  /*6e30*/  @P0 FFMA R4, R3, R0, -1 ;  /* 0xbf80000003040423 */ /* 0x001fc80000000000 */
[----:B------:R-:W-:-:S04]  /*6e40*/  @P0 FADD.FTZ R5, -R4, -RZ ;  /* 0x800000ff04050221 */ /* 0x000fc80000010100 */
[----:B------:R-:W-:-:S04]  /*6e50*/  @P0 FFMA R0, R0, R5, R0 ;  /* 0x0000000500000223 */ /* 0x000fc80000000000 */
[----:B------:R-:W-:Y:S01]  /*6e60*/  @P0 FFMA R2, R0, 1.84467440737095516160e+19, RZ ;  /* 0x5f80000000020823 */ /* 0x000fe200000000ff */
[----:B------:R-:W-:Y:S06]  /*6e70*/  BRA `(.L_x_134) ;  /* 0x0000000000887947 */ /* 0x000fec0003800000 */
.L_x_133:
[----:B------:R-:W-:-:S05]  /*6e80*/  VIADD R8, R7, 0xffffff03 ;  /* 0xffffff0307087836 */ /* 0x000fca0000000000 */
[----:B------:R-:W-:-:S13]  /*6e90*/  ISETP.GT.U32.AND P0, PT, R8, 0x1, PT ;  /* 0x000000010800780c */ /* 0x000fda0003f04070 */
[----:B------:R-:W-:Y:S05]  /*6ea0*/  @P0 BRA `(.L_x_135) ;  /* 0x0000000000780947 */ /* 0x000fea0003800000 */
[----:B------:R-:W-:Y:S01]  /*6eb0*/  LOP3.LUT R0, R66, 0x7fffff, RZ, 0xc0, !PT ;  /* 0x007fffff42007812 */ /* 0x000fe200078ec0ff */
[----:B------:R-:W-:-:S03]  /*6ec0*/  HFMA2 R5, -RZ, RZ, 0, 1.78813934326171875e-07 ;  /* 0x00000003ff057431 */ /* 0x000fc600000001ff */
[----:B------:R-:W-:-:S04]  /*6ed0*/  LOP3.LUT R0, R0, 0x3f800000, RZ, 0xfc, !PT ;  /* 0x3f80000000007812 */ /* 0x000fc800078efcff */
[----:B------:R-:W0:Y:S01]  /*6ee0*/  MUFU.RCP R3, R0 ;  /* 0x0000000000037308 */ /* 0x000e220000001000 */
[----:B------:R-:W-:Y:S01]  /*6ef0*/  SHF.L.U32 R5, R5, R8, RZ ;  /* 0x0000000805057219 */ /* 0x000fe200000006ff */
[----:B0-----:R-:W-:-:S04]  /*6f00*/  FFMA R2, R0, R3, -1 ;  /* 0xbf80000000027423 */ /* 0x001fc80000000003 */
[----:B------:R-:W-:-:S04]  /*6f10*/  FADD.FTZ R2, -R2, -RZ ;  /* 0x800000ff02027221 */ /* 0x000fc80000010100 */
[CCC-:B------:R-:W-:Y:S01]  /*6f20*/  FFMA.RM R4, R3.reuse, R2.reuse, R3.reuse ;  /* 0x0000000203047223 */ /* 0x1c0fe20000004003 */
[----:B------:R-:W-:-:S04]  /*6f30*/  FFMA.RP R3, R3, R2, R3 ;  /* 0x0000000203037223 */ /* 0x000fc80000008003 */
[C---:B------:R-:W-:Y:S02]  /*6f40*/  LOP3.LUT R2, R4.reuse, 0x7fffff, RZ, 0xc0, !PT ;  /* 0x007fffff04027812 */ /* 0x040fe400078ec0ff */
[----:B------:R-:W-:Y:S02]  /*6f50*/  FSETP.NEU.FTZ.AND P0, PT, R4, R3, PT ;  /* 0x000000030400720b */ /* 0x000fe40003f1d000 */
[----:B------:R-:W-:Y:S02]  /*6f60*/  LOP3.LUT R2, R2, 0x800000, RZ, 0xfc, !PT ;  /* 0x0080000002027812 */ /* 0x000fe400078efcff */
[----:B------:R-:W-:Y:S02]  /*6f70*/  SEL R3, RZ, 0xffffffff, !P0 ;  /* 0xffffffffff037807 */ /* 0x000fe40004000000 */
[----:B------:R-:W-:-:S03]  /*6f80*/  LOP3.LUT R5, R5, R2, RZ, 0xc0, !PT ;  /* 0x0000000205057212 */ /* 0x000fc600078ec0ff */
[----:B------:R-:W-:Y:S01]  /*6f90*/  IMAD.MOV R3, RZ, RZ, -R3 ;  /* 0x000000ffff037224 */ /* 0x000fe200078e0a03 */
[----:B------:R-:W-:-:S04]  /*6fa0*/  SHF.R.U32.HI R5, RZ, R8, R5 ;  /* 0x00000008ff057219 */ /* 0x000fc80000011605 */
[--C-:B------:R-:W-:Y:S01]  /*6fb0*/  LOP3.LUT P1, RZ, R3, R8, R2.reuse, 0xf8, !PT ;  /* 0x0000000803ff7212 */ /* 0x100fe2000782f802 */
[----:B------:R-:W-:Y:S01]  /*6fc0*/  VIADD R3, R7, 0xffffff04 ;  /* 0xffffff0407037836 */ /* 0x000fe20000000000 */
[C---:B------:R-:W-:Y:S02]  /*6fd0*/  LOP3.LUT P0, RZ, R5.reuse, 0x1, RZ, 0xc0, !PT ;  /* 0x0000000105ff7812 */ /* 0x040fe4000780c0ff */
[----:B------:R-:W-:Y:S02]  /*6fe0*/  LOP3.LUT P2, RZ, R5, 0x2, RZ, 0xc0, !PT ;  /* 0x0000000205ff7812 */ /* 0x000fe4000784c0ff */
[----:B------:R-:W-:Y:S02]  /*6ff0*/  SHF.R.U32.HI R3, RZ, R3, R2 ;  /* 0x00000003ff037219 */ /* 0x000fe40000011602 */
[----:B------:R-:W-:Y:S02]  /*7000*/  PLOP3.LUT P0, PT, P0, P1, P2, 0xe0, 0x0 ;  /* 0x000000000000781c */ /* 0x000fe40000703c20 */
[----:B------:R-:W-:-:S02]  /*7010*/  LOP3.LUT P1, RZ, R66, 0x7fffff, RZ, 0xc0, !PT ;  /* 0x007fffff42ff7812 */ /* 0x000fc4000782c0ff */
[----:B------:R-:W-:-:S05]  /*7020*/  SEL R0, RZ, 0x1, !P0 ;  /* 0x00000001ff007807 */ /* 0x000fca0004000000 */
[----:B------:R-:W-:-:S05]  /*7030*/  IMAD.MOV R0, RZ, RZ, -R0 ;  /* 0x000000ffff007224 */ /* 0x000fca00078e0a00 */
[----:B------:R-:W-:-:S13]  /*7040*/  ISETP.GE.AND P0, PT, R0, RZ, PT ;  /* 0x000000ff0000720c */ /* 0x000fda0003f06270 */
[----:B------:R-:W-:-:S05]  /*7050*/  @!P0 IADD3 R3, PT, PT, R3, 0x1, RZ ;  /* 0x0000000103038810 */ /* 0x000fca0007ffe0ff */
[----:B------:R-:W-:-:S05]  /*7060*/  @!P1 IMAD.SHL.U32 R3, R3, 0x2, RZ ;  /* 0x0000000203039824 */ /* 0x000fca00078e00ff */
[----:B------:R-:W-:Y:S01]  /*7070*/  LOP3.LUT R2, R3, 0x80000000, R66, 0xf8, !PT ;  /* 0x8000000003027812 */ /* 0x000fe200078ef842 */
[----:B------:R-:W-:Y:S06]  /*7080*/  BRA `(.L_x_134) ;  /* 0x0000000000047947 */ /* 0x000fec0003800000 */
.L_x_135:
[----:B------:R0:W1:Y:S02]  /*7090*/  MUFU.RCP R2, R66 ;  /* 0x0000004200027308 */ /* 0x0000640000001000 */
.L_x_134:
[----:B------:R-:W-:Y:S05]  /*70a0*/  BSYNC.RECONVERGENT B2 ;  /* 0x0000000000027941 */ /* 0x000fea0003800200 */
.L_x_132:
[----:B-1----:R-:W-:Y:S01]  /*70b0*/  IMAD.MOV.U32 R0, RZ, RZ, R2 ;  /* 0x000000ffff007224 */ /* 0x002fe200078e0002 */
[----:B------:R-:W-:Y:S01]  /*70c0*/  MOV R3, 0x0 ;  /* 0x0000000000037802 */ /* 0x000fe20000000f00 */
[----:B------:R-:W-:-:S04]  /*70d0*/  IMAD.MOV.U32 R2, RZ, RZ, R6 ;  /* 0x000000ffff027224 */ /* 0x000fc800078e0006 */
[----:B0-----:R-:W-:Y:S05]  /*70e0*/  RET.REL.NODEC R2 `(resize_lanczos_kernel) ;  /* 0xffffff8c02c47950 */ /* 0x001fea0003c3ffff */
        .weak           $__internal_1_$__cuda_sm3x_div_rn_noftz_f32_slowpath
        .type           $__internal_1_$__cuda_sm3x_div_rn_noftz_f32_slowpath,@function
        .size           $__internal_1_$__cuda_sm3x_div_rn_noftz_f32_slowpath,(.L_x_149 - $__internal_1_$__cuda_sm3x_div_rn_noftz_f32_slowpath)
$__internal_1_$__cuda_sm3x_div_rn_noftz_f32_slowpath:
[----:B------:R-:W-:Y:S01]  /*70f0*/  SHF.R.U32.HI R27, RZ, 0x17, R25 ;  /* 0x00000017ff1b7819 */ /* 0x000fe20000011619 */
[----:B------:R-:W-:Y:S01]  /*7100*/  BSSY.RECONVERGENT B0, `(.L_x_136) ;  /* 0x0000062000007945 */ /* 0x000fe20003800200 */
[----:B------:R-:W-:Y:S02]  /*7110*/  SHF.R.U32.HI R83, RZ, 0x17, R24 ;  /* 0x00000017ff537819 */ /* 0x000fe40000011618 */
[----:B------:R-:W-:Y:S02]  /*7120*/  LOP3.LUT R27, R27, 0xff, RZ, 0xc0, !PT ;  /* 0x000000ff1b1b7812 */ /* 0x000fe400078ec0ff */
[----:B------:R-:W-:-:S03]  /*7130*/  LOP3.LUT R83, R83, 0xff, RZ, 0xc0, !PT ;  /* 0x000000ff53537812 */ /* 0x000fc600078ec0ff */
[----:B------:R-:W-:Y:S02]  /*7140*/  VIADD R85, R27, 0xffffffff ;  /* 0xffffffff1b557836 */ /* 0x000fe40000000000 */
[----:B------:R-:W-:-:S03]  /*7150*/  VIADD R84, R83, 0xffffffff ;  /* 0xffffffff53547836 */ /* 0x000fc60000000000 */
[----:B------:R-:W-:-:S04]  /*7160*/  ISETP.GT.U32.AND P3, PT, R85, 0xfd, PT ;  /* 0x000000fd5500780c */ /* 0x000fc80003f64070 */
[----:B------:R-:W-:-:S13]  /*7170*/  ISETP.GT.U32.OR P3, PT, R84, 0xfd, P3 ;  /* 0x000000fd5400780c */ /* 0x000fda0001f64470 */
[----:B------:R-:W-:Y:S01]  /*7180*/  @!P3 IMAD.MOV.U32 R26, RZ, RZ, RZ ;  /* 0x000000ffff1ab224 */ /* 0x000fe200078e00ff */
[----:B------:R-:W-:Y:S06]  /*7190*/  @!P3 BRA `(.L_x_137) ;  /* 0x00000000005cb947 */ /* 0x000fec0003800000 */
[----:B------:R-:W-:Y:S02]  /*71a0*/  FSETP.GTU.FTZ.AND P3, PT, |R24|, +INF , PT ;  /* 0x7f8000001800780b */ /* 0x000fe40003f7c200 */
[----:B------:R-:W-:-:S04]  /*71b0*/  FSETP.GTU.FTZ.AND P4, PT, |R25|, +INF , PT ;  /* 0x7f8000001900780b */ /* 0x000fc80003f9c200 */
[----:B------:R-:W-:-:S13]  /*71c0*/  PLOP3.LUT P3, PT, P3, P4, PT, 0xf8, 0x8f ;  /* 0x00000000008f781c */ /* 0x000fda0001f69f70 */
[----:B------:R-:W-:Y:S05]  /*71d0*/  @P3 BRA `(.L_x_138) ;  /* 0x00000004004c3947 */ /* 0x000fea0003800000 */
[----:B------:R-:W-:-:S13]  /*71e0*/  LOP3.LUT P3, RZ, R25, 0x7fffffff, R24, 0xc8, !PT ;  /* 0x7fffffff19ff7812 */ /* 0x000fda000786c818 */
[----:B------:R-:W-:Y:S05]  /*71f0*/  @!P3 BRA `(.L_x_139) ;  /* 0x00000004003cb947 */ /* 0x000fea0003800000 */
[C---:B------:R-:W-:Y:S02]  /*7200*/  FSETP.NEU.FTZ.AND P5, PT, |R24|.reuse, +INF , PT ;  /* 0x7f8000001800780b */ /* 0x040fe40003fbd200 */
[----:B------:R-:W-:Y:S02]  /*7210*/  FSETP.NEU.FTZ.AND P4, PT, |R25|, +INF , PT ;  /* 0x7f8000001900780b */ /* 0x000fe40003f9d200 */
[----:B------:R-:W-:-:S11]  /*7220*/  FSETP.NEU.FTZ.AND P3, PT, |R24|, +INF , PT ;  /* 0x7f8000001800780b */ /* 0x000fd60003f7d200 */
[----:B------:R-:W-:Y:S05]  /*7230*/  @!P4 BRA !P5, `(.L_x_139) ;  /* 0x00000004002cc947 */ /* 0x000fea0006800000 */
[----:B------:R-:W-:-:S04]  /*7240*/  LOP3.LUT P5, RZ, R24, 0x7fffffff, RZ, 0xc0, !PT ;  /* 0x7fffffff18ff7812 */ /* 0x000fc800078ac0ff */
[----:B------:R-:W-:-:S13]  /*7250*/  PLOP3.LUT P4, PT, P4, P5, PT, 0x2f, 0xf2 ;  /* 0x0000000000f2781c */ /* 0x000fda000278a577 */
[----:B------:R-:W-:Y:S05]  /*7260*/  @P4 BRA `(.L_x_140) ;  /* 0x0000000400184947 */ /* 0x000fea0003800000 */
[----:B------:R-:W-:-:S04]  /*7270*/  LOP3.LUT P4, RZ, R25, 0x7fffffff, RZ, 0xc0, !PT ;  /* 0x7fffffff19ff7812 */ /* 0x000fc8000788c0ff */
[----:B------:R-:W-:-:S13]  /*7280*/  PLOP3.LUT P3, PT, P3, P4, PT, 0x2f, 0xf2 ;  /* 0x0000000000f2781c */ /* 0x000fda0001f68577 */
[----:B------:R-:W-:Y:S05]  /*7290*/  @P3 BRA `(.L_x_141) ;  /* 0x0000000400003947 */ /* 0x000fea0003800000 */
[----:B------:R-:W-:Y:S02]  /*72a0*/  ISETP.GE.AND P3, PT, R84, RZ, PT ;  /* 0x000000ff5400720c */ /* 0x000fe40003f66270 */
[----:B------:R-:W-:-:S11]  /*72b0*/  ISETP.GE.AND P4, PT, R85, RZ, PT ;  /* 0x000000ff5500720c */ /* 0x000fd60003f86270 */
[----:B------:R-:W-:Y:S01]  /*72c0*/  @P3 MOV R26, RZ ;  /* 0x000000ff001a3202 */ /* 0x000fe20000000f00 */
[----:B------:R-:W-:Y:S02]  /*72d0*/  @!P3 IMAD.MOV.U32 R26, RZ, RZ, -0x40 ;  /* 0xffffffc0ff1ab424 */ /* 0x000fe400078e00ff */
[----:B------:R-:W-:Y:S01]  /*72e0*/  @!P3 FFMA R24, R24, 1.84467440737095516160e+19, RZ ;  /* 0x5f8000001818b823 */ /* 0x000fe200000000ff */
[----:B------:R-:W-:Y:S01]  /*72f0*/  @!P4 FFMA R25, R25, 1.84467440737095516160e+19, RZ ;  /* 0x5f8000001919c823 */ /* 0x000fe200000000ff */
[----:B------:R-:W-:-:S07]  /*7300*/  @!P4 VIADD R26, R26, 0x40 ;  /* 0x000000401a1ac836 */ /* 0x000fce0000000000 */
.L_x_137:
[----:B------:R-:W-:Y:S01]  /*7310*/  LEA R84, R27, 0xc0800000, 0x17 ;  /* 0xc08000001b547811 */ /* 0x000fe200078eb8ff */
[----:B------:R-:W-:Y:S04]  /*7320*/  BSSY.RECONVERGENT B1, `(.L_x_142) ;  /* 0x0000036000017945 */ /* 0x000fe80003800200 */
[----:B------:R-:W-:Y:S01]  /*7330*/  IMAD.IADD R87, R25, 0x1, -R84 ;  /* 0x0000000119577824 */ /* 0x000fe200078e0a54 */
[----:B------:R-:W-:-:S03]  /*7340*/  IADD3 R84, PT, PT, R83, -0x7f, RZ ;  /* 0xffffff8153547810 */ /* 0x000fc60007ffe0ff */
[----:B------:R-:W0:Y:S01]  /*7350*/  MUFU.RCP R86, R87 ;  /* 0x0000005700567308 */ /* 0x000e220000001000 */
[----:B------:R-:W-:Y:S01]  /*7360*/  FADD.FTZ R25, -R87, -RZ ;  /* 0x800000ff57197221 */ /* 0x000fe20000010100 */
[----:B------:R-:W-:-:S03]  /*7370*/  IMAD R24, R84, -0x800000, R24 ;  /* 0xff80000054187824 */ /* 0x000fc600078e0218 */
[----:B0-----:R-:W-:-:S04]  /*7380*/  FFMA R83, R86, R25, 1 ;  /* 0x3f80000056537423 */ /* 0x001fc80000000019 */
[----:B------:R-:W-:-:S04]  /*7390*/  FFMA R83, R86, R83, R86 ;  /* 0x0000005356537223 */ /* 0x000fc80000000056 */
[----:B------:R-:W-:-:S04]  /*73a0*/  FFMA R86, R24, R83, RZ ;  /* 0x0000005318567223 */ /* 0x000fc800000000ff */
[----:B------:R-:W-:-:S04]  /*73b0*/  FFMA R85, R25, R86, R24 ;  /* 0x0000005619557223 */ /* 0x000fc80000000018 */
[----:B------:R-:W-:Y:S01]  /*73c0*/  FFMA R86, R83, R85, R86 ;  /* 0x0000005553567223 */ /* 0x000fe20000000056 */
[----:B------:R-:W-:-:S03]  /*73d0*/  IADD3 R85, PT, PT, R84, 0x7f, -R27 ;  /* 0x0000007f54557810 */ /* 0x000fc60007ffe81b */
[----:B------:R-:W-:Y:S02]  /*73e0*/  FFMA R25, R25, R86, R24 ;  /* 0x0000005619197223 */ /* 0x000fe40000000018 */
[----:B------:R-:W-:Y:S02]  /*73f0*/  IMAD.IADD R85, R85, 0x1, R26 ;  /* 0x0000000155557824 */ /* 0x000fe400078e021a */
[----:B------:R-:W-:-:S05]  /*7400*/  FFMA R24, R83, R25, R86 ;  /* 0x0000001953187223 */ /* 0x000fca0000000056 */
[----:B------:R-:W-:-:S04]  /*7410*/  SHF.R.U32.HI R27, RZ, 0x17, R24 ;  /* 0x00000017ff1b7819 */ /* 0x000fc80000011618 */
[----:B------:R-:W-:-:S05]  /*7420*/  LOP3.LUT R26, R27, 0xff, RZ, 0xc0, !PT ;  /* 0x000000ff1b1a7812 */ /* 0x000fca00078ec0ff */
[----:B------:R-:W-:-:S04]  /*7430*/  IMAD.IADD R26, R26, 0x1, R85 ;  /* 0x000000011a1a7824 */ /* 0x000fc800078e0255 */
[----:B------:R-:W-:-:S05]  /*7440*/  VIADD R27, R26, 0xffffffff ;  /* 0xffffffff1a1b7836 */ /* 0x000fca0000000000 */
[----:B------:R-:W-:-:S13]  /*7450*/  ISETP.GE.U32.AND P3, PT, R27, 0xfe, PT ;  /* 0x000000fe1b00780c */ /* 0x000fda0003f66070 */
[----:B------:R-:W-:Y:S05]  /*7460*/  @!P3 BRA `(.L_x_143) ;  /* 0x000000000080b947 */ /* 0x000fea0003800000 */
[----:B------:R-:W-:-:S13]  /*7470*/  ISETP.GT.AND P3, PT, R26, 0xfe, PT ;  /* 0x000000fe1a00780c */ /* 0x000fda0003f64270 */
[----:B------:R-:W-:Y:S05]  /*7480*/  @P3 BRA `(.L_x_144) ;  /* 0x00000000006c3947 */ /* 0x000fea0003800000 */
[----:B------:R-:W-:-:S13]  /*7490*/  ISETP.GE.AND P3, PT, R26, 0x1, PT ;  /* 0x000000011a00780c */ /* 0x000fda0003f66270 */
[----:B------:R-:W-:Y:S05]  /*74a0*/  @P3 BRA `(.L_x_145) ;  /* 0x0000000000743947 */ /* 0x000fea0003800000 */
[----:B------:R-:W-:Y:S02]  /*74b0*/  ISETP.GE.AND P3, PT, R26, -0x18, PT ;  /* 0xffffffe81a00780c */ /* 0x000fe40003f66270 */
[----:B------:R-:W-:-:S11]  /*74c0*/  LOP3.LUT R24, R24, 0x80000000, RZ, 0xc0, !PT ;  /* 0x8000000018187812 */ /* 0x000fd600078ec0ff */
[----:B------:R-:W-:Y:S05]  /*74d0*/  @!P3 BRA `(.L_x_145) ;  /* 0x000000000068b947 */ /* 0x000fea0003800000 */
[CCC-:B------:R-:W-:Y:S01]  /*74e0*/  FFMA.RZ R27, R83.reuse, R25.reuse, R86.reuse ;  /* 0x00000019531b7223 */ /* 0x1c0fe2000000c056 */
[CCC-:B------:R-:W-:Y:S01]  /*74f0*/  FFMA.RP R84, R83.reuse, R25.reuse, R86.reuse ;  /* 0x0000001953547223 */ /* 0x1c0fe20000008056 */
[----:B------:R-:W-:Y:S01]  /*7500*/  FFMA.RM R25, R83, R25, R86 ;  /* 0x0000001953197223 */ /* 0x000fe20000004056 */
[C---:B------:R-:W-:Y:S02]  /*7510*/  IADD3 R83, PT, PT, R26.reuse, 0x20, RZ ;  /* 0x000000201a537810 */ /* 0x040fe40007ffe0ff */
[----:B------:R-:W-:Y:S02]  /*7520*/  LOP3.LUT R27, R27, 0x7fffff, RZ, 0xc0, !PT ;  /* 0x007fffff1b1b7812 */ /* 0x000fe400078ec0ff */
[C---:B------:R-:W-:Y:S02]  /*7530*/  ISETP.NE.AND P5, PT, R26.reuse, RZ, PT ;  /* 0x000000ff1a00720c */ /* 0x040fe40003fa5270 */
[----:B------:R-:W-:Y:S02]  /*7540*/  LOP3.LUT R86, R27, 0x800000, RZ, 0xfc, !PT ;  /* 0x008000001b567812 */ /* 0x000fe400078efcff */
[----:B------:R-:W-:Y:S01]  /*7550*/  ISETP.NE.AND P4, PT, R26, RZ, PT ;  /* 0x000000ff1a00720c */ /* 0x000fe20003f85270 */
[----:B------:R-:W-:Y:S01]  /*7560*/  IMAD.MOV R26, RZ, RZ, -R26 ;  /* 0x000000ffff1a7224 */ /* 0x000fe200078e0a1a */
[----:B------:R-:W-:-:S02]  /*7570*/  SHF.L.U32 R83, R86, R83, RZ ;  /* 0x0000005356537219 */ /* 0x000fc400000006ff */
[----:B------:R-:W-:Y:S02]  /*7580*/  FSETP.NEU.FTZ.AND P3, PT, R84, R25, PT ;  /* 0x000000195400720b */ /* 0x000fe40003f7d000 */
[----:B------:R-:W-:Y:S02]  /*7590*/  SEL R25, R26, RZ, P5 ;  /* 0x000000ff1a197207 */ /* 0x000fe40002800000 */
[----:B------:R-:W-:Y:S02]  /*75a0*/  ISETP.NE.AND P4, PT, R83, RZ, P4 ;  /* 0x000000ff5300720c */ /* 0x000fe40002785270 */
[----:B------:R-:W-:Y:S02]  /*75b0*/  SHF.R.U32.HI R25, RZ, R25, R86 ;  /* 0x00000019ff197219 */ /* 0x000fe40000011656 */
[----:B------:R-:W-:Y:S02]  /*75c0*/  PLOP3.LUT P3, PT, P3, P4, PT, 0xf8, 0x8f ;  /* 0x00000000008f781c */ /* 0x000fe40001f69f70 */
[----:B------:R-:W-:-:S02]  /*75d0*/  SHF.R.U32.HI R27, RZ, 0x1, R25 ;  /* 0x00000001ff1b7819 */ /* 0x000fc40000011619 */
[----:B------:R-:W-:-:S04]  /*75e0*/  SEL R26, RZ, 0x1, !P3 ;  /* 0x00000001ff1a7807 */ /* 0x000fc80005800000 */
[----:B------:R-:W-:-:S04]  /*75f0*/  LOP3.LUT R26, R26, 0x1, R27, 0xf8, !PT ;  /* 0x000000011a1a7812 */ /* 0x000fc800078ef81b */
[----:B------:R-:W-:-:S05]  /*7600*/  LOP3.LUT R26, R26, R25, RZ, 0xc0, !PT ;  /* 0x000000191a1a7212 */ /* 0x000fca00078ec0ff */
[----:B------:R-:W-:-:S05]  /*7610*/  IMAD.IADD R27, R27, 0x1, R26 ;  /* 0x000000011b1b7824 */ /* 0x000fca00078e021a */
[----:B------:R-:W-:Y:S01]  /*7620*/  LOP3.LUT R24, R27, R24, RZ, 0xfc, !PT ;  /* 0x000000181b187212 */ /* 0x000fe200078efcff */
[----:B------:R-:W-:Y:S06]  /*7630*/  BRA `(.L_x_145) ;  /* 0x0000000000107947 */ /* 0x000fec0003800000 */
.L_x_144:
[----:B------:R-:W-:-:S04]  /*7640*/  LOP3.LUT R24, R24, 0x80000000, RZ, 0xc0, !PT ;  /* 0x8000000018187812 */ /* 0x000fc800078ec0ff */
[----:B------:R-:W-:Y:S01]  /*7650*/  LOP3.LUT R24, R24, 0x7f800000, RZ, 0xfc, !PT ;  /* 0x7f80000018187812 */ /* 0x000fe200078efcff */
[----:B------:R-:W-:Y:S06]  /*7660*/  BRA `(.L_x_145) ;  /* 0x0000000000047947 */ /* 0x000fec0003800000 */
.L_x_143:
[----:B------:R-:W-:-:S07]  /*7670*/  IMAD R24, R85, 0x800000, R24 ;  /* 0x0080000055187824 */ /* 0x000fce00078e0218 */
.L_x_145:
[----:B------:R-:W-:Y:S05]  /*7680*/  BSYNC.RECONVERGENT B1 ;  /* 0x0000000000017941 */ /* 0x000fea0003800200 */
.L_x_142:
[----:B------:R-:W-:Y:S05]  /*7690*/  BRA `(.L_x_146) ;  /* 0x0000000000207947 */ /* 0x000fea0003800000 */
.L_x_141:
[----:B------:R-:W-:-:S04]  /*76a0*/  LOP3.LUT R24, R25, 0x80000000, R24, 0x48, !PT ;  /* 0x8000000019187812 */ /* 0x000fc800078e4818 */
[----:B------:R-:W-:Y:S01]  /*76b0*/  LOP3.LUT R24, R24, 0x7f800000, RZ, 0xfc, !PT ;  /* 0x7f80000018187812 */ /* 0x000fe200078efcff */
[----:B------:R-:W-:Y:S06]  /*76c0*/  BRA `(.L_x_146) ;  /* 0x0000000000147947 */ /* 0x000fec0003800000 */
.L_x_140:
[----:B------:R-:W-:Y:S01]  /*76d0*/  LOP3.LUT R24, R25, 0x80000000, R24, 0x48, !PT ;  /* 0x8000000019187812 */ /* 0x000fe200078e4818 */
[----:B------:R-:W-:Y:S06]  /*76e0*/  BRA `(.L_x_146) ;  /* 0x00000000000c7947 */ /* 0x000fec0003800000 */
.L_x_139:
[----:B------:R-:W0:Y:S01]  /*76f0*/  MUFU.RSQ R24, -QNAN ;  /* 0xffc0000000187908 */ /* 0x000e220000001400 */
[----:B------:R-:W-:Y:S05]  /*7700*/  BRA `(.L_x_146) ;  /* 0x0000000000047947 */ /* 0x000fea0003800000 */
.L_x_138:
[----:B------:R-:W-:-:S07]  /*7710*/  FADD.FTZ R24, R24, R25 ;  /* 0x0000001918187221 */ /* 0x000fce0000010000 */
.L_x_146:
[----:B------:R-:W-:Y:S05]  /*7720*/  BSYNC.RECONVERGENT B0 ;  /* 0x0000000000007941 */ /* 0x000fea0003800200 */
.L_x_136:
[----:B0-----:R-:W-:Y:S01]  /*7730*/  MOV R26, R24 ;  /* 0x00000018001a7202 */ /* 0x001fe20000000f00 */
[----:B------:R-:W-:Y:S02]  /*7740*/  IMAD.MOV.U32 R24, RZ, RZ, R81 ;  /* 0x000000ffff187224 */ /* 0x000fe400078e0051 */
[----:B------:R-:W-:-:S04]  /*7750*/  IMAD.MOV.U32 R25, RZ, RZ, 0x0 ;  /* 0x00000000ff197424 */ /* 0x000fc800078e00ff */
[----:B------:R-:W-:Y:S05]  /*7760*/  RET.REL.NODEC R24 `(resize_lanczos_kernel) ;  /* 0xffffff8818247950 */ /* 0x000fea0003c3ffff */
.L_x_147:
[----:B------:R-:W-:-:S00]  /*7770*/  BRA `(.L_x_147) ;  /* 0xfffffffc00fc7947 */ /* 0x000fc0000383ffff */
[----:B------:R-:W-:-:S00]  /*7780*/  NOP ;  /* 0x0000000000007918 */ /* 0x000fc00000000000 */
[----:B------:R-:W-:-:S00]  /*7790*/  NOP ;  /* 0x0000000000007918 */ /* 0x000fc00000000000 */
[----:B------:R-:W-:-:S00]  /*77a0*/  NOP ;  /* 0x0000000000007918 */ /* 0x000fc00000000000 */
[----:B------:R-:W-:-:S00]  /*77b0*/  NOP ;  /* 0x0000000000007918 */ /* 0x000fc00000000000 */
[----:B------:R-:W-:-:S00]  /*77c0*/  NOP ;  /* 0x0000000000007918 */ /* 0x000fc00000000000 */
[----:B------:R-:W-:-:S00]  /*77d0*/  NOP ;  /* 0x0000000000007918 */ /* 0x000fc00000000000 */
[----:B------:R-:W-:-:S00]  /*77e0*/  NOP ;  /* 0x0000000000007918 */ /* 0x000fc00000000000 */
[----:B------:R-:W-:-:S00]  /*77f0*/  NOP ;  /* 0x0000000000007918 */ /* 0x000fc00000000000 */
.L_x_149:


//--------------------- .nv.global.init           --------------------------
	.section	.nv.global.init,"aw",@progbits
	.align	4
.nv.global.init:
	.type		__cudart_i2opi_f,@object
	.size		__cudart_i2opi_f,(.L_0 - __cudart_i2opi_f)
__cudart_i2opi_f:
        /*0000*/ 	.byte	0x41, 0x90, 0x43, 0x3c, 0x99, 0x95, 0x62, 0xdb, 0xc0, 0xdd, 0x34, 0xf5, 0xd1, 0x57, 0x27, 0xfc
        /*0010*/ 	.byte	0x29, 0x15, 0x44, 0x4e, 0x6e, 0x83, 0xf9, 0xa2
.L_0:


//--------------------- .nv.shared.reserved.0     --------------------------
	.section	.nv.shared.reserved.0,"aw",@nobits
	.weak		__nv_reservedSMEM_offset_0_alias
	.size		__nv_reservedSMEM_offset_0_alias, 0, 64
	.other		__nv_reservedSMEM_offset_0_alias,@"STO_CUDA_RESERVED_SHARED STV_DEFAULT"
__nv_reservedSMEM_offset_0_alias:
	.zero		0
	.zero		64


//--------------------- .nv.constant0.resize_lanczos_kernel --------------------------
	.section	.nv.constant0.resize_lanczos_kernel,"a",@progbits
	.sectionflags	@""
	.align	4
.nv.constant0.resize_lanczos_kernel:
	.zero		928


//--------------------- SYMBOLS --------------------------

	.type		.nv.reservedSmem.offset0,@object
	.size		.nv.reservedSmem.offset0,0x4
